	.target	sm_90a

	.elftype	@"ET_EXEC"


//--------------------- .note.nv.tkinfo           --------------------------
	.section	.note.nv.tkinfo,"",@"SHT_NOTE"
	.sectionflags	@"SHF_NOTE_NV_TKINFO"
	.tkinfo
        /*0018*/ 	.word	0x00000002
        /*0030*/ 	.string	""
        /*0030*/ 	.string	"ptxas"
        /*0030*/ 	.string	"Cuda compilation tools, release 13.0, V13.0.88"
        /*0030*/ 	.string	"Build cuda_13.0.r13.0/compiler.36424714_0"
        /*0030*/ 	.string	"-arch sm_90a -m 64 "



//--------------------- .note.nv.cuinfo           --------------------------
	.section	.note.nv.cuinfo,"",@"SHT_NOTE"
	.sectionflags	@"SHF_NOTE_NV_CUINFO"
        /*0018*/ 	.short	0x0002
        /*001a*/ 	.short	0x005a
        /*001c*/ 	.short	0x0082
	.zero		2


//--------------------- .nv.info                  --------------------------
	.section	.nv.info,"",@"SHT_CUDA_INFO"
	.align	4


	//----- nvinfo : EIATTR_REGCOUNT
	.align		4
        /*0000*/ 	.byte	0x04, 0x2f
        /*0002*/ 	.short	(.L_15 - .L_14)
	.align		4
.L_14:
        /*0004*/ 	.word	index@(_ZN7cutlass13device_kernelINS_4gemm6kernel13GemmUniversalIN4cute5tupleIJiiiiEEENS1_10collective13CollectiveMmaINS1_34MainloopSm90TmaGmmaWarpSpecializedILi4ENS5_IJNS4_1CILi1EEESB_SB_EEENS1_35KernelTmaWarpSpecializedCooperativeEEENS5_IJNSA_ILi128EEESF_NSA_ILi64EEEEEEfNS5_IJlSB_lEEEfSI_NS4_8TiledMMAINS4_8MMA_AtomIJNS4_4SM904GMMA30MMA_64x128x8_F32TF32TF32_SS_TNILNSM_7ScaleInE1ELSO_1EEEEEENS4_6LayoutINS5_IJNSA_ILi2EEESB_SB_EEENS5_IJSB_NSA_ILi0EEESU_EEEEENS5_IJNS4_10UnderscoreESX_SX_EEEEENS4_13SM90_TMA_LOADENS4_14ComposedLayoutINS4_7SwizzleILi3ELi4ELi3EEENS4_18smem_ptr_flag_bitsILi32EEENSR_INS5_IJNSA_ILi8EEENSA_ILi32EEEEEENS5_IJS17_SB_EEEEEEEvNS4_8identityES10_S1B_vS1C_EENS_8epilogue10collective6detail29Sm90TmaWarpSpecializedAdapterINS1F_15DefaultEpilogueIfSI_SI_NS1E_6thread17LinearCombinationIfLi1EffLNS1J_9ScaleType4KindE0ELNS_15FloatRoundStyleE2EfEENS1_15EpilogueDefaultEEEEEvvEEEEvNT_6ParamsE)
        /*0008*/ 	.word	0x000000a8


	//----- nvinfo : EIATTR_FRAME_SIZE
	.align		4
.L_15:
        /*000c*/ 	.byte	0x04, 0x11
        /*000e*/ 	.short	(.L_17 - .L_16)
	.align		4
.L_16:
        /*0010*/ 	.word	index@(_ZN7cutlass13device_kernelINS_4gemm6kernel13GemmUniversalIN4cute5tupleIJiiiiEEENS1_10collective13CollectiveMmaINS1_34MainloopSm90TmaGmmaWarpSpecializedILi4ENS5_IJNS4_1CILi1EEESB_SB_EEENS1_35KernelTmaWarpSpecializedCooperativeEEENS5_IJNSA_ILi128EEESF_NSA_ILi64EEEEEEfNS5_IJlSB_lEEEfSI_NS4_8TiledMMAINS4_8MMA_AtomIJNS4_4SM904GMMA30MMA_64x128x8_F32TF32TF32_SS_TNILNSM_7ScaleInE1ELSO_1EEEEEENS4_6LayoutINS5_IJNSA_ILi2EEESB_SB_EEENS5_IJSB_NSA_ILi0EEESU_EEEEENS5_IJNS4_10UnderscoreESX_SX_EEEEENS4_13SM90_TMA_LOADENS4_14ComposedLayoutINS4_7SwizzleILi3ELi4ELi3EEENS4_18smem_ptr_flag_bitsILi32EEENSR_INS5_IJNSA_ILi8EEENSA_ILi32EEEEEENS5_IJS17_SB_EEEEEEEvNS4_8identityES10_S1B_vS1C_EENS_8epilogue10collective6detail29Sm90TmaWarpSpecializedAdapterINS1F_15DefaultEpilogueIfSI_SI_NS1E_6thread17LinearCombinationIfLi1EffLNS1J_9ScaleType4KindE0ELNS_15FloatRoundStyleE2EfEENS1_15EpilogueDefaultEEEEEvvEEEEvNT_6ParamsE)
        /*0014*/ 	.word	0x00000000


	//----- nvinfo : EIATTR_MIN_STACK_SIZE
	.align		4
.L_17:
        /*0018*/ 	.byte	0x04, 0x12
        /*001a*/ 	.short	(.L_19 - .L_18)
	.align		4
.L_18:
        /*001c*/ 	.word	index@(_ZN7cutlass13device_kernelINS_4gemm6kernel13GemmUniversalIN4cute5tupleIJiiiiEEENS1_10collective13CollectiveMmaINS1_34MainloopSm90TmaGmmaWarpSpecializedILi4ENS5_IJNS4_1CILi1EEESB_SB_EEENS1_35KernelTmaWarpSpecializedCooperativeEEENS5_IJNSA_ILi128EEESF_NSA_ILi64EEEEEEfNS5_IJlSB_lEEEfSI_NS4_8TiledMMAINS4_8MMA_AtomIJNS4_4SM904GMMA30MMA_64x128x8_F32TF32TF32_SS_TNILNSM_7ScaleInE1ELSO_1EEEEEENS4_6LayoutINS5_IJNSA_ILi2EEESB_SB_EEENS5_IJSB_NSA_ILi0EEESU_EEEEENS5_IJNS4_10UnderscoreESX_SX_EEEEENS4_13SM90_TMA_LOADENS4_14ComposedLayoutINS4_7SwizzleILi3ELi4ELi3EEENS4_18smem_ptr_flag_bitsILi32EEENSR_INS5_IJNSA_ILi8EEENSA_ILi32EEEEEENS5_IJS17_SB_EEEEEEEvNS4_8identityES10_S1B_vS1C_EENS_8epilogue10collective6detail29Sm90TmaWarpSpecializedAdapterINS1F_15DefaultEpilogueIfSI_SI_NS1E_6thread17LinearCombinationIfLi1EffLNS1J_9ScaleType4KindE0ELNS_15FloatRoundStyleE2EfEENS1_15EpilogueDefaultEEEEEvvEEEEvNT_6ParamsE)
        /*0020*/ 	.word	0x00000000
.L_19:


//--------------------- .nv.compat                --------------------------
	.section	.nv.compat,"",@"SHT_CUDA_COMPAT_INFO"
	.align	4
        /*0000*/ 	.byte	0x02, 0x09, 0x01, 0x00, 0x02, 0x02, 0x04, 0x00, 0x02, 0x05, 0x05, 0x00, 0x03, 0x07, 0x01, 0x01
        /*0010*/ 	.byte	0x02, 0x03, 0x01, 0x00, 0x02, 0x06, 0x01, 0x00, 0x04, 0x0b, 0x08, 0x00, 0x00, 0x00, 0x00, 0x00
        /*0020*/ 	.byte	0x00, 0x00, 0x00, 0x00


//--------------------- .nv.info._ZN7cutlass13device_kernelINS_4gemm6kernel13GemmUniversalIN4cute5tupleIJiiiiEEENS1_10collective13CollectiveMmaINS1_34MainloopSm90TmaGmmaWarpSpecializedILi4ENS5_IJNS4_1CILi1EEESB_SB_EEENS1_35KernelTmaWarpSpecializedCooperativeEEENS5_IJNSA_ILi128EEESF_NSA_ILi64EEEEEEfNS5_IJlSB_lEEEfSI_NS4_8TiledMMAINS4_8MMA_AtomIJNS4_4SM904GMMA30MMA_64x128x8_F32TF32TF32_SS_TNILNSM_7ScaleInE1ELSO_1EEEEEENS4_6LayoutINS5_IJNSA_ILi2EEESB_SB_EEENS5_IJSB_NSA_ILi0EEESU_EEEEENS5_IJNS4_10UnderscoreESX_SX_EEEEENS4_13SM90_TMA_LOADENS4_14ComposedLayoutINS4_7SwizzleILi3ELi4ELi3EEENS4_18smem_ptr_flag_bitsILi32EEENSR_INS5_IJNSA_ILi8EEENSA_ILi32EEEEEENS5_IJS17_SB_EEEEEEEvNS4_8identityES10_S1B_vS1C_EENS_8epilogue10collective6detail29Sm90TmaWarpSpecializedAdapterINS1F_15DefaultEpilogueIfSI_SI_NS1E_6thread17LinearCombinationIfLi1EffLNS1J_9ScaleType4KindE0ELNS_15FloatRoundStyleE2EfEENS1_15EpilogueDefaultEEEEEvvEEEEvNT_6ParamsE --------------------------
	.section	.nv.info._ZN7cutlass13device_kernelINS_4gemm6kernel13GemmUniversalIN4cute5tupleIJiiiiEEENS1_10collective13CollectiveMmaINS1_34MainloopSm90TmaGmmaWarpSpecializedILi4ENS5_IJNS4_1CILi1EEESB_SB_EEENS1_35KernelTmaWarpSpecializedCooperativeEEENS5_IJNSA_ILi128EEESF_NSA_ILi64EEEEEEfNS5_IJlSB_lEEEfSI_NS4_8TiledMMAINS4_8MMA_AtomIJNS4_4SM904GMMA30MMA_64x128x8_F32TF32TF32_SS_TNILNSM_7ScaleInE1ELSO_1EEEEEENS4_6LayoutINS5_IJNSA_ILi2EEESB_SB_EEENS5_IJSB_NSA_ILi0EEESU_EEEEENS5_IJNS4_10UnderscoreESX_SX_EEEEENS4_13SM90_TMA_LOADENS4_14ComposedLayoutINS4_7SwizzleILi3ELi4ELi3EEENS4_18smem_ptr_flag_bitsILi32EEENSR_INS5_IJNSA_ILi8EEENSA_ILi32EEEEEENS5_IJS17_SB_EEEEEEEvNS4_8identityES10_S1B_vS1C_EENS_8epilogue10collective6detail29Sm90TmaWarpSpecializedAdapterINS1F_15DefaultEpilogueIfSI_SI_NS1E_6thread17LinearCombinationIfLi1EffLNS1J_9ScaleType4KindE0ELNS_15FloatRoundStyleE2EfEENS1_15EpilogueDefaultEEEEEvvEEEEvNT_6ParamsE,"",@"SHT_CUDA_INFO"
	.sectionflags	@""
	.align	4


	//----- nvinfo : EIATTR_CUDA_API_VERSION
	.align		4
        /*0000*/ 	.byte	0x04, 0x37
        /*0002*/ 	.short	(.L_21 - .L_20)
.L_20:
        /*0004*/ 	.word	0x00000082


	//----- nvinfo : EIATTR_KPARAM_INFO
	.align		4
.L_21:
        /*0008*/ 	.byte	0x04, 0x17
        /*000a*/ 	.short	(.L_23 - .L_22)
.L_22:
        /*000c*/ 	.word	0x00000000
        /*0010*/ 	.short	0x0000
        /*0012*/ 	.short	0x0070
        /*0014*/ 	.byte	0x00, 0xf0, 0x01, 0x10


	//----- nvinfo : EIATTR_SPARSE_MMA_MASK
	.align		4
.L_23:
        /*0018*/ 	.byte	0x03, 0x50
        /*001a*/ 	.short	0x0000


	//----- nvinfo : EIATTR_MAXREG_COUNT
	.align		4
        /*001c*/ 	.byte	0x03, 0x1b
        /*001e*/ 	.short	0x00a8


	//----- nvinfo : EIATTR_NUM_BARRIERS
	.align		4
        /*0020*/ 	.byte	0x02, 0x4c
        /*0022*/ 	.byte	0x01
	.zero		1


	//----- nvinfo : EIATTR_EXTERNS
	.align		4
        /*0024*/ 	.byte	0x04, 0x0f
        /*0026*/ 	.short	(.L_25 - .L_24)


	//   ....[0]....
	.align		4
.L_24:
        /*0028*/ 	.word	index@(__assertfail)


	//----- nvinfo : EIATTR_MERCURY_ISA_VERSION
	.align		4
.L_25:
        /*002c*/ 	.byte	0x03, 0x5f
        /*002e*/ 	.short	0x0101


	//----- nvinfo : EIATTR_INT_WARP_WIDE_INSTR_OFFSETS
	.align		4
        /*0030*/ 	.byte	0x04, 0x31
        /*0032*/ 	.short	(.L_27 - .L_26)


	//   ....[0]....
.L_26:
        /*0034*/ 	.word	0x000003b0


	//   ....[1]....
        /*0038*/ 	.word	0x000003c0


	//   ....[2]....
        /*003c*/ 	.word	0x000004e0


	//----- nvinfo : EIATTR_COOP_GROUP_MASK_REGIDS
	.align		4
.L_27:
        /*0040*/ 	.byte	0x04, 0x29
        /*0042*/ 	.short	(.L_29 - .L_28)


	//   ....[0]....
.L_28:
        /*0044*/ 	.word	0xffffffff


	//   ....[1]....
        /*0048*/ 	.word	0xffffffff


	//   ....[2]....
        /*004c*/ 	.word	0xffffffff


	//   ....[3]....
        /*0050*/ 	.word	0xffffffff


	//   ....[4]....
        /*0054*/ 	.word	0xffffffff


	//----- nvinfo : EIATTR_COOP_GROUP_INSTR_OFFSETS
	.align		4
.L_29:
        /*0058*/ 	.byte	0x04, 0x28
        /*005a*/ 	.short	(.L_31 - .L_30)


	//   ....[0]....
.L_30:
        /*005c*/ 	.word	0x00000060


	//   ....[1]....
        /*0060*/ 	.word	0x00000070


	//   ....[2]....
        /*0064*/ 	.word	0x00000130


	//   ....[3]....
        /*0068*/ 	.word	0x000002c0


	//   ....[4]....
        /*006c*/ 	.word	0x000011c0


	//----- nvinfo : EIATTR_REG_RECONFIG
	.align		4
.L_31:
        /*0070*/ 	.byte	0x01, 0x54
	.zero		2


	//----- nvinfo : EIATTR_SYSCALL_OFFSETS
	.align		4
        /*0074*/ 	.byte	0x04, 0x46
        /*0076*/ 	.short	(.L_33 - .L_32)


	//   ....[0]....
.L_32:
        /*0078*/ 	.word	0x000013b0


	//----- nvinfo : EIATTR_MBARRIER_INSTR_OFFSETS
	.align		4
.L_33:
        /*007c*/ 	.byte	0x04, 0x39
        /*007e*/ 	.short	(.L_35 - .L_34)


	//   ....[0]....
.L_34:
        /*0080*/ 	.word	0x00000230
        /*0084*/ 	.word	0x000000ff
        /*0088*/ 	.word	0x00000000
        /*008c*/ 	.short	0x0100
        /*008e*/ 	.byte	0x08
	.zero		1


	//   ....[1]....
        /*0090*/ 	.word	0x00000240
        /*0094*/ 	.word	0x000000ff
        /*0098*/ 	.word	0x00000020
        /*009c*/ 	.short	0x0100
        /*009e*/ 	.byte	0x08
	.zero		1


	//   ....[2]....
        /*00a0*/ 	.word	0x00000250
        /*00a4*/ 	.word	0x000000ff
        /*00a8*/ 	.word	0x00000008
        /*00ac*/ 	.short	0x0100
        /*00ae*/ 	.byte	0x08
	.zero		1


	//   ....[3]....
        /*00b0*/ 	.word	0x00000260
        /*00b4*/ 	.word	0x000000ff
        /*00b8*/ 	.word	0x00000028
        /*00bc*/ 	.short	0x0100
        /*00be*/ 	.byte	0x08
	.zero		1


	//   ....[4]....
        /*00c0*/ 	.word	0x00000270
        /*00c4*/ 	.word	0x000000ff
        /*00c8*/ 	.word	0x00000010
        /*00cc*/ 	.short	0x0100
        /*00ce*/ 	.byte	0x08
	.zero		1


	//   ....[5]....
        /*00d0*/ 	.word	0x00000280
        /*00d4*/ 	.word	0x000000ff
        /*00d8*/ 	.word	0x00000030
        /*00dc*/ 	.short	0x0100
        /*00de*/ 	.byte	0x08
	.zero		1


	//   ....[6]....
        /*00e0*/ 	.word	0x00000290
        /*00e4*/ 	.word	0x000000ff
        /*00e8*/ 	.word	0x00000018
        /*00ec*/ 	.short	0x0100
        /*00ee*/ 	.byte	0x08
	.zero		1


	//   ....[7]....
        /*00f0*/ 	.word	0x000002a0
        /*00f4*/ 	.word	0x000000ff
        /*00f8*/ 	.word	0x00000038
        /*00fc*/ 	.short	0x0100
        /*00fe*/ 	.byte	0x08
	.zero		1


	//   ....[8]....
        /*0100*/ 	.word	0x00000560
        /*0104*/ 	.word	0x000000ff
        /*0108*/ 	.word	0x00000050
        /*010c*/ 	.short	0x0100
        /*010e*/ 	.byte	0x08
	.zero		1


	//   ....[9]....
        /*0110*/ 	.word	0x000005c0
        /*0114*/ 	.word	0x000000ff
        /*0118*/ 	.word	0x00000058
        /*011c*/ 	.short	0x0100
        /*011e*/ 	.byte	0x08
	.zero		1


	//   ....[10]....
        /*0120*/ 	.word	0x00001430
        /*0124*/ 	.word	0x00000003
        /*0128*/ 	.word	0x00000000
        /*012c*/ 	.short	0x010a
        /*012e*/ 	.byte	0x3f
	.zero		1


	//   ....[11]....
        /*0130*/ 	.word	0x00001490
        /*0134*/ 	.word	0x00000003
        /*0138*/ 	.word	0x00000000
        /*013c*/ 	.short	0x010a
        /*013e*/ 	.byte	0x3f
	.zero		1


	//   ....[12]....
        /*0140*/ 	.word	0x000019a0
        /*0144*/ 	.word	0x000000ff
        /*0148*/ 	.word	0x00000000
        /*014c*/ 	.short	0x010a
        /*014e*/ 	.byte	0x08
	.zero		1


	//   ....[13]....
        /*0150*/ 	.word	0x000019e0
        /*0154*/ 	.word	0x000000ff
        /*0158*/ 	.word	0x00000000
        /*015c*/ 	.short	0x010a
        /*015e*/ 	.byte	0x08
	.zero		1


	//   ....[14]....
        /*0160*/ 	.word	0x00001e00
        /*0164*/ 	.word	0x000000ff
        /*0168*/ 	.word	0x00000000
        /*016c*/ 	.short	0x0101
        /*016e*/ 	.byte	0x07
	.zero		1


	//   ....[15]....
        /*0170*/ 	.word	0x00001fc0
        /*0174*/ 	.word	0x000000ff
        /*0178*/ 	.word	0x00000000
        /*017c*/ 	.short	0x0101
        /*017e*/ 	.byte	0x04
	.zero		1


	//   ....[16]....
        /*0180*/ 	.word	0x00006510
        /*0184*/ 	.word	0x0000000e
        /*0188*/ 	.word	0x00000020
        /*018c*/ 	.short	0x010a
        /*018e*/ 	.byte	0x3f
	.zero		1


	//   ....[17]....
        /*0190*/ 	.word	0x00006970
        /*0194*/ 	.word	0x00000005
        /*0198*/ 	.word	0x00000058
        /*019c*/ 	.short	0x0101
        /*019e*/ 	.byte	0x3f
	.zero		1


	//   ....[18]....
        /*01a0*/ 	.word	0x00007080
        /*01a4*/ 	.word	0x00000007
        /*01a8*/ 	.word	0x00000000
        /*01ac*/ 	.short	0x010a
        /*01ae*/ 	.byte	0x3f
	.zero		1


	//   ....[19]....
        /*01b0*/ 	.word	0x00007100
        /*01b4*/ 	.word	0x00000008
        /*01b8*/ 	.word	0x00000000
        /*01bc*/ 	.short	0x010a
        /*01be*/ 	.byte	0x3f
	.zero		1


	//   ....[20]....
        /*01c0*/ 	.word	0x00007190
        /*01c4*/ 	.word	0x0000000b
        /*01c8*/ 	.word	0x00000000
        /*01cc*/ 	.short	0x010a
        /*01ce*/ 	.byte	0x3f
	.zero		1


	//   ....[21]....
        /*01d0*/ 	.word	0x00007220
        /*01d4*/ 	.word	0x00000003
        /*01d8*/ 	.word	0x00000000
        /*01dc*/ 	.short	0x010a
        /*01de*/ 	.byte	0x3f
	.zero		1


	//   ....[22]....
        /*01e0*/ 	.word	0x00007280
        /*01e4*/ 	.word	0x00000003
        /*01e8*/ 	.word	0x00000000
        /*01ec*/ 	.short	0x010a
        /*01ee*/ 	.byte	0x3f
	.zero		1


	//   ....[23]....
        /*01f0*/ 	.word	0x000072e0
        /*01f4*/ 	.word	0x00000004
        /*01f8*/ 	.word	0x00000000
        /*01fc*/ 	.short	0x010a
        /*01fe*/ 	.byte	0x3f
	.zero		1


	//   ....[24]....
        /*0200*/ 	.word	0x000073b0
        /*0204*/ 	.word	0x0000000e
        /*0208*/ 	.word	0x00000020
        /*020c*/ 	.short	0x010a
        /*020e*/ 	.byte	0x3f
	.zero		1


	//   ....[25]....
        /*0210*/ 	.word	0x00007480
        /*0214*/ 	.word	0x00000007
        /*0218*/ 	.word	0x00000000
        /*021c*/ 	.short	0x010a
        /*021e*/ 	.byte	0x3f
	.zero		1


	//   ....[26]....
        /*0220*/ 	.word	0x000074d0
        /*0224*/ 	.word	0x00000008
        /*0228*/ 	.word	0x00000000
        /*022c*/ 	.short	0x010a
        /*022e*/ 	.byte	0x3f
	.zero		1


	//   ....[27]....
        /*0230*/ 	.word	0x00007520
        /*0234*/ 	.word	0x0000000b
        /*0238*/ 	.word	0x00000000
        /*023c*/ 	.short	0x010a
        /*023e*/ 	.byte	0x3f
	.zero		1


	//----- nvinfo : EIATTR_NUM_MBARRIERS
	.align		4
.L_35:
        /*0240*/ 	.byte	0x03, 0x38
        /*0242*/ 	.short	0x000a


	//----- nvinfo : EIATTR_EXIT_INSTR_OFFSETS
	.align		4
        /*0244*/ 	.byte	0x04, 0x1c
        /*0246*/ 	.short	(.L_37 - .L_36)


	//   ....[0]....
.L_36:
        /*0248*/ 	.word	0x00000660


	//   ....[1]....
        /*024c*/ 	.word	0x00000f20


	//   ....[2]....
        /*0250*/ 	.word	0x00005bf0


	//   ....[3]....
        /*0254*/ 	.word	0x00006220


	//   ....[4]....
        /*0258*/ 	.word	0x00007270


	//----- nvinfo : EIATTR_MAX_THREADS
	.align		4
.L_37:
        /*025c*/ 	.byte	0x04, 0x05
        /*025e*/ 	.short	(.L_39 - .L_38)
.L_38:
        /*0260*/ 	.word	0x00000180
        /*0264*/ 	.word	0x00000001
        /*0268*/ 	.word	0x00000001


	//----- nvinfo : EIATTR_CRS_STACK_SIZE
	.align		4
.L_39:
        /*026c*/ 	.byte	0x04, 0x1e
        /*026e*/ 	.short	(.L_41 - .L_40)
.L_40:
        /*0270*/ 	.word	0x00000000


	//----- nvinfo : EIATTR_CBANK_PARAM_SIZE
	.align		4
.L_41:
        /*0274*/ 	.byte	0x03, 0x19
        /*0276*/ 	.short	0x0470


	//----- nvinfo : EIATTR_PARAM_CBANK
	.align		4
        /*0278*/ 	.byte	0x04, 0x0a
        /*027a*/ 	.short	(.L_43 - .L_42)
	.align		4
.L_42:
        /*027c*/ 	.word	index@(.nv.constant0._ZN7cutlass13device_kernelINS_4gemm6kernel13GemmUniversalIN4cute5tupleIJiiiiEEENS1_10collective13CollectiveMmaINS1_34MainloopSm90TmaGmmaWarpSpecializedILi4ENS5_IJNS4_1CILi1EEESB_SB_EEENS1_35KernelTmaWarpSpecializedCooperativeEEENS5_IJNSA_ILi128EEESF_NSA_ILi64EEEEEEfNS5_IJlSB_lEEEfSI_NS4_8TiledMMAINS4_8MMA_AtomIJNS4_4SM904GMMA30MMA_64x128x8_F32TF32TF32_SS_TNILNSM_7ScaleInE1ELSO_1EEEEEENS4_6LayoutINS5_IJNSA_ILi2EEESB_SB_EEENS5_IJSB_NSA_ILi0EEESU_EEEEENS5_IJNS4_10UnderscoreESX_SX_EEEEENS4_13SM90_TMA_LOADENS4_14ComposedLayoutINS4_7SwizzleILi3ELi4ELi3EEENS4_18smem_ptr_flag_bitsILi32EEENSR_INS5_IJNSA_ILi8EEENSA_ILi32EEEEEENS5_IJS17_SB_EEEEEEEvNS4_8identityES10_S1B_vS1C_EENS_8epilogue10collective6detail29Sm90TmaWarpSpecializedAdapterINS1F_15DefaultEpilogueIfSI_SI_NS1E_6thread17LinearCombinationIfLi1EffLNS1J_9ScaleType4KindE0ELNS_15FloatRoundStyleE2EfEENS1_15EpilogueDefaultEEEEEvvEEEEvNT_6ParamsE)
        /*0280*/ 	.short	0x0210
        /*0282*/ 	.short	0x0470


	//----- nvinfo : EIATTR_SW_WAR
	.align		4
.L_43:
        /*0284*/ 	.byte	0x04, 0x36
        /*0286*/ 	.short	(.L_45 - .L_44)
.L_44:
        /*0288*/ 	.word	0x00000008
.L_45:


//--------------------- .nv.callgraph             --------------------------
	.section	.nv.callgraph,"",@"SHT_CUDA_CALLGRAPH"
	.align	4
	.sectionentsize	8
	.align		4
        /*0000*/ 	.word	0x00000000
	.align		4
        /*0004*/ 	.word	0xffffffff
	.align		4
        /*0008*/ 	.word	index@(_ZN7cutlass13device_kernelINS_4gemm6kernel13GemmUniversalIN4cute5tupleIJiiiiEEENS1_10collective13CollectiveMmaINS1_34MainloopSm90TmaGmmaWarpSpecializedILi4ENS5_IJNS4_1CILi1EEESB_SB_EEENS1_35KernelTmaWarpSpecializedCooperativeEEENS5_IJNSA_ILi128EEESF_NSA_ILi64EEEEEEfNS5_IJlSB_lEEEfSI_NS4_8TiledMMAINS4_8MMA_AtomIJNS4_4SM904GMMA30MMA_64x128x8_F32TF32TF32_SS_TNILNSM_7ScaleInE1ELSO_1EEEEEENS4_6LayoutINS5_IJNSA_ILi2EEESB_SB_EEENS5_IJSB_NSA_ILi0EEESU_EEEEENS5_IJNS4_10UnderscoreESX_SX_EEEEENS4_13SM90_TMA_LOADENS4_14ComposedLayoutINS4_7SwizzleILi3ELi4ELi3EEENS4_18smem_ptr_flag_bitsILi32EEENSR_INS5_IJNSA_ILi8EEENSA_ILi32EEEEEENS5_IJS17_SB_EEEEEEEvNS4_8identityES10_S1B_vS1C_EENS_8epilogue10collective6detail29Sm90TmaWarpSpecializedAdapterINS1F_15DefaultEpilogueIfSI_SI_NS1E_6thread17LinearCombinationIfLi1EffLNS1J_9ScaleType4KindE0ELNS_15FloatRoundStyleE2EfEENS1_15EpilogueDefaultEEEEEvvEEEEvNT_6ParamsE)
	.align		4
        /*000c*/ 	.word	index@(__assertfail)
	.align		4
        /*0010*/ 	.word	0x00000000
	.align		4
        /*0014*/ 	.word	0xfffffffe
	.align		4
        /*0018*/ 	.word	0x00000000
	.align		4
        /*001c*/ 	.word	0xfffffffd
	.align		4
        /*0020*/ 	.word	0x00000000
	.align		4
        /*0024*/ 	.word	0xfffffffc


//--------------------- .nv.constant4             --------------------------
	.section	.nv.constant4,"a",@progbits
	.align	8
	.align		8
.nv.constant4:
        /*0000*/ 	.dword	__assertfail
	.align		8
        /*0008*/ 	.dword	__unnamed_1
	.align		8
        /*0010*/ 	.dword	_ZN40_INTERNAL_06e159d6_4_k_cu_62f4a0d0_220374cuda3std3__45__cpo5beginE
	.align		8
        /*0018*/ 	.dword	_ZN40_INTERNAL_06e159d6_4_k_cu_62f4a0d0_220374cuda3std3__45__cpo3endE
	.align		8
        /*0020*/ 	.dword	_ZN40_INTERNAL_06e159d6_4_k_cu_62f4a0d0_220374cuda3std3__45__cpo6cbeginE
	.align		8
        /*0028*/ 	.dword	_ZN40_INTERNAL_06e159d6_4_k_cu_62f4a0d0_220374cuda3std3__45__cpo4cendE
	.align		8
        /*0030*/ 	.dword	_ZN40_INTERNAL_06e159d6_4_k_cu_62f4a0d0_220374cuda3std3__442_GLOBAL__N__06e159d6_4_k_cu_62f4a0d0_220376ignoreE
	.align		8
        /*0038*/ 	.dword	_ZN40_INTERNAL_06e159d6_4_k_cu_62f4a0d0_220374cuda3std3__419piecewise_constructE
	.align		8
        /*0040*/ 	.dword	_ZN40_INTERNAL_06e159d6_4_k_cu_62f4a0d0_220374cuda3std3__48in_placeE
	.align		8
        /*0048*/ 	.dword	_ZN40_INTERNAL_06e159d6_4_k_cu_62f4a0d0_220374cuda3std6ranges3__45__cpo4swapE
	.align		8
        /*0050*/ 	.dword	_ZN40_INTERNAL_06e159d6_4_k_cu_62f4a0d0_220374cuda3std6ranges3__45__cpo9iter_moveE
	.align		8
        /*0058*/ 	.dword	_ZN40_INTERNAL_06e159d6_4_k_cu_62f4a0d0_220374cute7productE
	.align		8
        /*0060*/ 	.dword	_ZN40_INTERNAL_06e159d6_4_k_cu_62f4a0d0_220374cute1_E
	.align		8
        /*0068*/ 	.dword	$str$22
	.align		8
        /*0070*/ 	.dword	$str$23


//--------------------- .text._ZN7cutlass13device_kernelINS_4gemm6kernel13GemmUniversalIN4cute5tupleIJiiiiEEENS1_10collective13CollectiveMmaINS1_34MainloopSm90TmaGmmaWarpSpecializedILi4ENS5_IJNS4_1CILi1EEESB_SB_EEENS1_35KernelTmaWarpSpecializedCooperativeEEENS5_IJNSA_ILi128EEESF_NSA_ILi64EEEEEEfNS5_IJlSB_lEEEfSI_NS4_8TiledMMAINS4_8MMA_AtomIJNS4_4SM904GMMA30MMA_64x128x8_F32TF32TF32_SS_TNILNSM_7ScaleInE1ELSO_1EEEEEENS4_6LayoutINS5_IJNSA_ILi2EEESB_SB_EEENS5_IJSB_NSA_ILi0EEESU_EEEEENS5_IJNS4_10UnderscoreESX_SX_EEEEENS4_13SM90_TMA_LOADENS4_14ComposedLayoutINS4_7SwizzleILi3ELi4ELi3EEENS4_18smem_ptr_flag_bitsILi32EEENSR_INS5_IJNSA_ILi8EEENSA_ILi32EEEEEENS5_IJS17_SB_EEEEEEEvNS4_8identityES10_S1B_vS1C_EENS_8epilogue10collective6detail29Sm90TmaWarpSpecializedAdapterINS1F_15DefaultEpilogueIfSI_SI_NS1E_6thread17LinearCombinationIfLi1EffLNS1J_9ScaleType4KindE0ELNS_15FloatRoundStyleE2EfEENS1_15EpilogueDefaultEEEEEvvEEEEvNT_6ParamsE --------------------------
	.section	.text._ZN7cutlass13device_kernelINS_4gemm6kernel13GemmUniversalIN4cute5tupleIJiiiiEEENS1_10collective13CollectiveMmaINS1_34MainloopSm90TmaGmmaWarpSpecializedILi4ENS5_IJNS4_1CILi1EEESB_SB_EEENS1_35KernelTmaWarpSpecializedCooperativeEEENS5_IJNSA_ILi128EEESF_NSA_ILi64EEEEEEfNS5_IJlSB_lEEEfSI_NS4_8TiledMMAINS4_8MMA_AtomIJNS4_4SM904GMMA30MMA_64x128x8_F32TF32TF32_SS_TNILNSM_7ScaleInE1ELSO_1EEEEEENS4_6LayoutINS5_IJNSA_ILi2EEESB_SB_EEENS5_IJSB_NSA_ILi0EEESU_EEEEENS5_IJNS4_10UnderscoreESX_SX_EEEEENS4_13SM90_TMA_LOADENS4_14ComposedLayoutINS4_7SwizzleILi3ELi4ELi3EEENS4_18smem_ptr_flag_bitsILi32EEENSR_INS5_IJNSA_ILi8EEENSA_ILi32EEEEEENS5_IJS17_SB_EEEEEEEvNS4_8identityES10_S1B_vS1C_EENS_8epilogue10collective6detail29Sm90TmaWarpSpecializedAdapterINS1F_15DefaultEpilogueIfSI_SI_NS1E_6thread17LinearCombinationIfLi1EffLNS1J_9ScaleType4KindE0ELNS_15FloatRoundStyleE2EfEENS1_15EpilogueDefaultEEEEEvvEEEEvNT_6ParamsE,"ax",@progbits
	.align	128
.text._ZN7cutlass13device_kernelINS_4gemm6kernel13GemmUniversalIN4cute5tupleIJiiiiEEENS1_10collective13CollectiveMmaINS1_34MainloopSm90TmaGmmaWarpSpecializedILi4ENS5_IJNS4_1CILi1EEESB_SB_EEENS1_35KernelTmaWarpSpecializedCooperativeEEENS5_IJNSA_ILi128EEESF_NSA_ILi64EEEEEEfNS5_IJlSB_lEEEfSI_NS4_8TiledMMAINS4_8MMA_AtomIJNS4_4SM904GMMA30MMA_64x128x8_F32TF32TF32_SS_TNILNSM_7ScaleInE1ELSO_1EEEEEENS4_6LayoutINS5_IJNSA_ILi2EEESB_SB_EEENS5_IJSB_NSA_ILi0EEESU_EEEEENS5_IJNS4_10UnderscoreESX_SX_EEEEENS4_13SM90_TMA_LOADENS4_14ComposedLayoutINS4_7SwizzleILi3ELi4ELi3EEENS4_18smem_ptr_flag_bitsILi32EEENSR_INS5_IJNSA_ILi8EEENSA_ILi32EEEEEENS5_IJS17_SB_EEEEEEEvNS4_8identityES10_S1B_vS1C_EENS_8epilogue10collective6detail29Sm90TmaWarpSpecializedAdapterINS1F_15DefaultEpilogueIfSI_SI_NS1E_6thread17LinearCombinationIfLi1EffLNS1J_9ScaleType4KindE0ELNS_15FloatRoundStyleE2EfEENS1_15EpilogueDefaultEEEEEvvEEEEvNT_6ParamsE:
        .type           _ZN7cutlass13device_kernelINS_4gemm6kernel13GemmUniversalIN4cute5tupleIJiiiiEEENS1_10collective13CollectiveMmaINS1_34MainloopSm90TmaGmmaWarpSpecializedILi4ENS5_IJNS4_1CILi1EEESB_SB_EEENS1_35KernelTmaWarpSpecializedCooperativeEEENS5_IJNSA_ILi128EEESF_NSA_ILi64EEEEEEfNS5_IJlSB_lEEEfSI_NS4_8TiledMMAINS4_8MMA_AtomIJNS4_4SM904GMMA30MMA_64x128x8_F32TF32TF32_SS_TNILNSM_7ScaleInE1ELSO_1EEEEEENS4_6LayoutINS5_IJNSA_ILi2EEESB_SB_EEENS5_IJSB_NSA_ILi0EEESU_EEEEENS5_IJNS4_10UnderscoreESX_SX_EEEEENS4_13SM90_TMA_LOADENS4_14ComposedLayoutINS4_7SwizzleILi3ELi4ELi3EEENS4_18smem_ptr_flag_bitsILi32EEENSR_INS5_IJNSA_ILi8EEENSA_ILi32EEEEEENS5_IJS17_SB_EEEEEEEvNS4_8identityES10_S1B_vS1C_EENS_8epilogue10collective6detail29Sm90TmaWarpSpecializedAdapterINS1F_15DefaultEpilogueIfSI_SI_NS1E_6thread17LinearCombinationIfLi1EffLNS1J_9ScaleType4KindE0ELNS_15FloatRoundStyleE2EfEENS1_15EpilogueDefaultEEEEEvvEEEEvNT_6ParamsE,@function
        .size           _ZN7cutlass13device_kernelINS_4gemm6kernel13GemmUniversalIN4cute5tupleIJiiiiEEENS1_10collective13CollectiveMmaINS1_34MainloopSm90TmaGmmaWarpSpecializedILi4ENS5_IJNS4_1CILi1EEESB_SB_EEENS1_35KernelTmaWarpSpecializedCooperativeEEENS5_IJNSA_ILi128EEESF_NSA_ILi64EEEEEEfNS5_IJlSB_lEEEfSI_NS4_8TiledMMAINS4_8MMA_AtomIJNS4_4SM904GMMA30MMA_64x128x8_F32TF32TF32_SS_TNILNSM_7ScaleInE1ELSO_1EEEEEENS4_6LayoutINS5_IJNSA_ILi2EEESB_SB_EEENS5_IJSB_NSA_ILi0EEESU_EEEEENS5_IJNS4_10UnderscoreESX_SX_EEEEENS4_13SM90_TMA_LOADENS4_14ComposedLayoutINS4_7SwizzleILi3ELi4ELi3EEENS4_18smem_ptr_flag_bitsILi32EEENSR_INS5_IJNSA_ILi8EEENSA_ILi32EEEEEENS5_IJS17_SB_EEEEEEEvNS4_8identityES10_S1B_vS1C_EENS_8epilogue10collective6detail29Sm90TmaWarpSpecializedAdapterINS1F_15DefaultEpilogueIfSI_SI_NS1E_6thread17LinearCombinationIfLi1EffLNS1J_9ScaleType4KindE0ELNS_15FloatRoundStyleE2EfEENS1_15EpilogueDefaultEEEEEvvEEEEvNT_6ParamsE,(.L_x_194 - _ZN7cutlass13device_kernelINS_4gemm6kernel13GemmUniversalIN4cute5tupleIJiiiiEEENS1_10collective13CollectiveMmaINS1_34MainloopSm90TmaGmmaWarpSpecializedILi4ENS5_IJNS4_1CILi1EEESB_SB_EEENS1_35KernelTmaWarpSpecializedCooperativeEEENS5_IJNSA_ILi128EEESF_NSA_ILi64EEEEEEfNS5_IJlSB_lEEEfSI_NS4_8TiledMMAINS4_8MMA_AtomIJNS4_4SM904GMMA30MMA_64x128x8_F32TF32TF32_SS_TNILNSM_7ScaleInE1ELSO_1EEEEEENS4_6LayoutINS5_IJNSA_ILi2EEESB_SB_EEENS5_IJSB_NSA_ILi0EEESU_EEEEENS5_IJNS4_10UnderscoreESX_SX_EEEEENS4_13SM90_TMA_LOADENS4_14ComposedLayoutINS4_7SwizzleILi3ELi4ELi3EEENS4_18smem_ptr_flag_bitsILi32EEENSR_INS5_IJNSA_ILi8EEENSA_ILi32EEEEEENS5_IJS17_SB_EEEEEEEvNS4_8identityES10_S1B_vS1C_EENS_8epilogue10collective6detail29Sm90TmaWarpSpecializedAdapterINS1F_15DefaultEpilogueIfSI_SI_NS1E_6thread17LinearCombinationIfLi1EffLNS1J_9ScaleType4KindE0ELNS_15FloatRoundStyleE2EfEENS1_15EpilogueDefaultEEEEEvvEEEEvNT_6ParamsE)
        .other          _ZN7cutlass13device_kernelINS_4gemm6kernel13GemmUniversalIN4cute5tupleIJiiiiEEENS1_10collective13CollectiveMmaINS1_34MainloopSm90TmaGmmaWarpSpecializedILi4ENS5_IJNS4_1CILi1EEESB_SB_EEENS1_35KernelTmaWarpSpecializedCooperativeEEENS5_IJNSA_ILi128EEESF_NSA_ILi64EEEEEEfNS5_IJlSB_lEEEfSI_NS4_8TiledMMAINS4_8MMA_AtomIJNS4_4SM904GMMA30MMA_64x128x8_F32TF32TF32_SS_TNILNSM_7ScaleInE1ELSO_1EEEEEENS4_6LayoutINS5_IJNSA_ILi2EEESB_SB_EEENS5_IJSB_NSA_ILi0EEESU_EEEEENS5_IJNS4_10UnderscoreESX_SX_EEEEENS4_13SM90_TMA_LOADENS4_14ComposedLayoutINS4_7SwizzleILi3ELi4ELi3EEENS4_18smem_ptr_flag_bitsILi32EEENSR_INS5_IJNSA_ILi8EEENSA_ILi32EEEEEENS5_IJS17_SB_EEEEEEEvNS4_8identityES10_S1B_vS1C_EENS_8epilogue10collective6detail29Sm90TmaWarpSpecializedAdapterINS1F_15DefaultEpilogueIfSI_SI_NS1E_6thread17LinearCombinationIfLi1EffLNS1J_9ScaleType4KindE0ELNS_15FloatRoundStyleE2EfEENS1_15EpilogueDefaultEEEEEvvEEEEvNT_6ParamsE,@"STO_CUDA_ENTRY STV_DEFAULT"
_ZN7cutlass13device_kernelINS_4gemm6kernel13GemmUniversalIN4cute5tupleIJiiiiEEENS1_10collective13CollectiveMmaINS1_34MainloopSm90TmaGmmaWarpSpecializedILi4ENS5_IJNS4_1CILi1EEESB_SB_EEENS1_35KernelTmaWarpSpecializedCooperativeEEENS5_IJNSA_ILi128EEESF_NSA_ILi64EEEEEEfNS5_IJlSB_lEEEfSI_NS4_8TiledMMAINS4_8MMA_AtomIJNS4_4SM904GMMA30MMA_64x128x8_F32TF32TF32_SS_TNILNSM_7ScaleInE1ELSO_1EEEEEENS4_6LayoutINS5_IJNSA_ILi2EEESB_SB_EEENS5_IJSB_NSA_ILi0EEESU_EEEEENS5_IJNS4_10UnderscoreESX_SX_EEEEENS4_13SM90_TMA_LOADENS4_14ComposedLayoutINS4_7SwizzleILi3ELi4ELi3EEENS4_18smem_ptr_flag_bitsILi32EEENSR_INS5_IJNSA_ILi8EEENSA_ILi32EEEEEENS5_IJS17_SB_EEEEEEEvNS4_8identityES10_S1B_vS1C_EENS_8epilogue10collective6detail29Sm90TmaWarpSpecializedAdapterINS1F_15DefaultEpilogueIfSI_SI_NS1E_6thread17LinearCombinationIfLi1EffLNS1J_9ScaleType4KindE0ELNS_15FloatRoundStyleE2EfEENS1_15EpilogueDefaultEEEEEvvEEEEvNT_6ParamsE:
[----:B------:R-:W0:Y:S01]  /*0000*/  LDC R1, c[0x0][0x28] ;  /* 0x00000a00ff017b82 */ /* 0x000e220000000800 */
[----:B------:R-:W1:Y:S01]  /*0010*/  S2R R4, SR_TID.X ;  /* 0x0000000000047919 */ /* 0x000e620000002100 */
[----:B------:R-:W-:Y:S01]  /*0020*/  ELECT P0, URZ, PT ;  /* 0x00000000003f782f */ /* 0x000fe20003800000 */
[----:B------:R-:W-:Y:S01]  /*0030*/  BSSY B0, `(.L_x_0) ;  /* 0x000000f000007945 */ /* 0x000fe20003800000 */
[--C-:B-1----:R-:W-:Y:S02]  /*0040*/  SHF.R.U32.HI R0, RZ, 0x5, R4.reuse ;  /* 0x00000005ff007819 */ /* 0x102fe40000011604 */
[----:B------:R-:W-:-:S03]  /*0050*/  SHF.R.U32.HI R14, RZ, 0x7, R4 ;  /* 0x00000007ff0e7819 */ /* 0x000fc60000011604 */
[----:B------:R-:W1:Y:S04]  /*0060*/  SHFL.IDX PT, R5, R0, RZ, 0x1f ;  /* 0x00001fff00057589 */ /* 0x000e6800000e0000 */
[----:B------:R2:W3:Y:S01]  /*0070*/  SHFL.IDX PT, R10, R14, RZ, 0x1f ;  /* 0x00001fff0e0a7589 */ /* 0x0004e200000e0000 */
[----:B-1----:R-:W-:-:S13]  /*0080*/  ISETP.NE.OR P0, PT, R5, RZ, !P0 ;  /* 0x000000ff0500720c */ /* 0x002fda0004705670 */
[----:B0-23--:R-:W-:Y:S05]  /*0090*/  @P0 BRA `(.L_x_1) ;  /* 0x0000000000200947 */ /* 0x00dfea0003800000 */
[----:B------:R-:W-:Y:S02]  /*00a0*/  ULDC.64 UR4, c[0x0][0x198] ;  /* 0x0000660000047ab9 */ /* 0x000fe40000000a00 */
[----:B------:R-:W-:Y:S02]  /*00b0*/  UIADD3 UR6, UP0, UR4, 0xf0, URZ ;  /* 0x000000f004067890 */ /* 0x000fe4000ff1e03f */
[----:B------:R-:W-:Y:S02]  /*00c0*/  UIADD3 UR4, UP1, UR4, 0x1f0, URZ ;  /* 0x000001f004047890 */ /* 0x000fe4000ff3e03f */
[----:B------:R-:W-:Y:S02]  /*00d0*/  UIADD3.X UR7, URZ, UR5, URZ, UP0, !UPT ;  /* 0x000000053f077290 */ /* 0x000fe400087fe43f */
[----:B------:R-:W-:-:S07]  /*00e0*/  UIADD3.X UR5, URZ, UR5, URZ, UP1, !UPT ;  /* 0x000000053f057290 */ /* 0x000fce0008ffe43f */
[----:B------:R0:W-:Y:S02]  /*00f0*/  UTMACCTL.PF [UR6] ;  /* 0x00000000060079b9 */ /* 0x0001e40008040000 */
[----:B------:R0:W-:Y:S02]  /*0100*/  UTMACCTL.PF [UR4] ;  /* 0x00000000040079b9 */ /* 0x0001e40008040000 */
[----:B0-----:R-:W-:Y:S01]  /*0110*/  NOP ;  /* 0x0000000000007918 */ /* 0x001fe20000000000 */
.L_x_1:
[----:B------:R-:W-:Y:S05]  /*0120*/  BSYNC B0 ;  /* 0x0000000000007941 */ /* 0x000fea0003800000 */
.L_x_0:
[----:B------:R-:W0:Y:S02]  /*0130*/  SHFL.IDX PT, R2, R0, RZ, 0x1f ;  /* 0x00001fff00027589 */ /* 0x000e2400000e0000 */
[----:B0-----:R-:W-:-:S13]  /*0140*/  ISETP.NE.AND P0, PT, R2, RZ, PT ;  /* 0x000000ff0200720c */ /* 0x001fda0003f05270 */
[----:B------:R-:W-:Y:S05]  /*0150*/  @P0 BRA `(.L_x_2) ;  /* 0x0000000000580947 */ /* 0x000fea0003800000 */
[----:B------:R-:W0:Y:S01]  /*0160*/  S2UR UR8, SR_CgaCtaId ;  /* 0x00000000000879c3 */ /* 0x000e220000008800 */
[----:B------:R-:W-:Y:S01]  /*0170*/  UMOV UR4, 0x400 ;  /* 0x0000040000047882 */ /* 0x000fe20000000000 */
[----:B------:R-:W-:Y:S01]  /*0180*/  UMOV UR5, 0x1 ;  /* 0x0000000100057882 */ /* 0x000fe20000000000 */
[----:B------:R-:W-:Y:S01]  /*0190*/  UMOV UR6, 0x100 ;  /* 0x0000010000067882 */ /* 0x000fe20000000000 */
[----:B------:R-:W-:Y:S01]  /*01a0*/  ELECT P0, URZ, PT ;  /* 0x00000000003f782f */ /* 0x000fe20003800000 */
[----:B------:R-:W-:-:S04]  /*01b0*/  UIADD3 UR6, -UR6, 0x100000, URZ ;  /* 0x0010000006067890 */ /* 0x000fc8000fffe13f */
[----:B------:R-:W-:Y:S02]  /*01c0*/  USHF.L.U32 UR7, UR6, 0xb, URZ ;  /* 0x0000000b06077899 */ /* 0x000fe4000800063f */
[----:B------:R-:W-:Y:S02]  /*01d0*/  USHF.L.U32 UR6, UR6, 0x1, URZ ;  /* 0x0000000106067899 */ /* 0x000fe4000800063f */
[----:B0-----:R-:W-:Y:S02]  /*01e0*/  ULEA UR8, UR8, UR4, 0x18 ;  /* 0x0000000408087291 */ /* 0x001fe4000f8ec03f */
[----:B------:R-:W-:-:S04]  /*01f0*/  UIADD3 UR4, -UR5, 0x100000, URZ ;  /* 0x0010000005047890 */ /* 0x000fc8000fffe13f */
[----:B------:R-:W-:Y:S02]  /*0200*/  USHF.L.U32 UR5, UR4, 0xb, URZ ;  /* 0x0000000b04057899 */ /* 0x000fe4000800063f */
[----:B------:R-:W-:Y:S01]  /*0210*/  USHF.L.U32 UR4, UR4, 0x1, URZ ;  /* 0x0000000104047899 */ /* 0x000fe2000800063f */
[----:B------:R-:W0:Y:S11]  /*0220*/  FENCE.VIEW.ASYNC.S ;  /* 0x00000000000073c6 */ /* 0x000e360000000000 */
[----:B0-----:R0:W1:Y:S01]  /*0230*/  SYNCS.EXCH.64 URZ, [UR8], UR4 ;  /* 0x00000004083f75b2 */ /* 0x0010620008000100 */
[----:B------:R0:W2:Y:S01]  /*0240*/  SYNCS.EXCH.64 URZ, [UR8+0x20], UR6 ;  /* 0x00002006083f75b2 */ /* 0x0000a20008000100 */
[----:B------:R0:W3:Y:S01]  /*0250*/  SYNCS.EXCH.64 URZ, [UR8+0x8], UR4 ;  /* 0x00000804083f75b2 */ /* 0x0000e20008000100 */
[----:B------:R0:W4:Y:S01]  /*0260*/  SYNCS.EXCH.64 URZ, [UR8+0x28], UR6 ;  /* 0x00002806083f75b2 */ /* 0x0001220008000100 */
[----:B------:R0:W0:Y:S01]  /*0270*/  SYNCS.EXCH.64 URZ, [UR8+0x10], UR4 ;  /* 0x00001004083f75b2 */ /* 0x0000220008000100 */
[----:B------:R0:W0:Y:S01]  /*0280*/  SYNCS.EXCH.64 URZ, [UR8+0x30], UR6 ;  /* 0x00003006083f75b2 */ /* 0x0000220008000100 */
[----:B------:R0:W0:Y:S01]  /*0290*/  SYNCS.EXCH.64 URZ, [UR8+0x18], UR4 ;  /* 0x00001804083f75b2 */ /* 0x0000220008000100 */
[----:B------:R0:W0:Y:S01]  /*02a0*/  SYNCS.EXCH.64 URZ, [UR8+0x38], UR6 ;  /* 0x00003806083f75b2 */ /* 0x0000220008000100 */
[----:B------:R-:W-:Y:S01]  /*02b0*/  NOP ;  /* 0x0000000000007918 */ /* 0x000fe20000000000 */
.L_x_2:
[----:B------:R-:W5:Y:S01]  /*02c0*/  SHFL.IDX PT, R0, R0, RZ, 0x1f ;  /* 0x00001fff00007589 */ /* 0x000f6200000e0000 */
[----:B------:R-:W-:Y:S01]  /*02d0*/  ELECT P0, URZ, PT ;  /* 0x00000000003f782f */ /* 0x000fe20003800000 */
[----:B------:R-:W1:Y:S01]  /*02e0*/  LDC R2, c[0x0][0x65c] ;  /* 0x00019700ff027b82 */ /* 0x000e620000000800 */
[----:B0-----:R-:W-:Y:S01]  /*02f0*/  UMOV UR4, 0x20 ;  /* 0x0000002000047882 */ /* 0x001fe20000000000 */
[----:B------:R-:W0:Y:S01]  /*0300*/  S2R R3, SR_CTAID.Y ;  /* 0x0000000000037919 */ /* 0x000e220000002600 */
[----:B------:R-:W-:Y:S01]  /*0310*/  NOP ;  /* 0x0000000000007918 */ /* 0x000fe20000000000 */
[----:B------:R-:W-:Y:S01]  /*0320*/  ISETP.NE.AND P2, PT, R10, RZ, PT ;  /* 0x000000ff0a00720c */ /* 0x000fe20003f45270 */
[----:B------:R-:W-:Y:S01]  /*0330*/  NOP ;  /* 0x0000000000007918 */ /* 0x000fe20000000000 */
[----:B------:R-:W2:Y:S01]  /*0340*/  S2R R6, SR_CTAID.X ;  /* 0x0000000000067919 */ /* 0x000ea20000002500 */
[----:B------:R-:W-:Y:S01]  /*0350*/  IMAD.MOV.U32 R7, RZ, RZ, RZ ;  /* 0x000000ffff077224 */ /* 0x000fe200078e00ff */
[----:B-----5:R-:W-:-:S02]  /*0360*/  ISETP.NE.OR P0, PT, R0, RZ, !P0 ;  /* 0x000000ff0000720c */ /* 0x020fc40004705670 */
[----:B-1----:R-:W-:-:S04]  /*0370*/  ISETP.NE.AND P3, PT, R2, 0x1, PT ;  /* 0x000000010200780c */ /* 0x002fc80003f65270 */
[----:B------:R-:W-:Y:S02]  /*0380*/  P2R R0, PR, RZ, 0x8 ;  /* 0x00000008ff007803 */ /* 0x000fe40000000000 */
[----:B------:R-:W-:-:S04]  /*0390*/  SHF.R.S32.HI R0, RZ, 0x1f, R5 ;  /* 0x0000001fff007819 */ /* 0x000fc80000011405 */
[----:B------:R-:W-:Y:S01]  /*03a0*/  LEA.HI R0, R0, R5, RZ, 0x2 ;  /* 0x0000000500007211 */ /* 0x000fe200078f10ff */
[----:B------:R-:W-:Y:S01]  /*03b0*/  VOTEU.ALL UP0, P0 ;  /* 0x00000000003f7886 */ /* 0x000fe20000000000 */
[----:B------:R-:W-:Y:S01]  /*03c0*/  VOTEU.ALL UP1, P0 ;  /* 0x00000000003f7886 */ /* 0x000fe20000020000 */
[----:B------:R-:W2:Y:S01]  /*03d0*/  @P3 LDC R17, c[0x0][0x10] ;  /* 0x00000400ff113b82 */ /* 0x000ea20000000800 */
[----:B------:R-:W-:Y:S01]  /*03e0*/  LOP3.LUT R0, R0, 0xfffffffc, RZ, 0xc0, !PT ;  /* 0xfffffffc00007812 */ /* 0x000fe200078ec0ff */
[----:B0-----:R-:W-:Y:S01]  /*03f0*/  @P3 IMAD.MOV.U32 R8, RZ, RZ, R3 ;  /* 0x000000ffff083224 */ /* 0x001fe200078e0003 */
[----:B------:R-:W-:Y:S01]  /*0400*/  @!UP0 UMOV UR6, 0x400 ;  /* 0x0000040000068882 */ /* 0x000fe20000000000 */
[----:B------:R-:W-:-:S04]  /*0410*/  @!UP0 UIADD3 UR4, -UR4, 0x100000, URZ ;  /* 0x0010000004048890 */ /* 0x000fc8000fffe13f */
[----:B------:R-:W-:Y:S02]  /*0420*/  @!UP0 USHF.L.U32 UR5, UR4, 0xb, URZ ;  /* 0x0000000b04058899 */ /* 0x000fe4000800063f */
[----:B------:R-:W-:Y:S01]  /*0430*/  @!UP0 USHF.L.U32 UR4, UR4, 0x1, URZ ;  /* 0x0000000104048899 */ /* 0x000fe2000800063f */
[----:B------:R-:W-:Y:S02]  /*0440*/  @P3 IMAD.MOV.U32 R9, RZ, RZ, RZ ;  /* 0x000000ffff093224 */ /* 0x000fe400078e00ff */
[----:B------:R-:W-:Y:S01]  /*0450*/  IMAD.IADD R0, R5, 0x1, -R0 ;  /* 0x0000000105007824 */ /* 0x000fe200078e0a00 */
[----:B------:R-:W0:Y:S01]  /*0460*/  @!UP0 S2UR UR7, SR_CgaCtaId ;  /* 0x00000000000789c3 */ /* 0x000e220000008800 */
[----:B------:R-:W-:-:S03]  /*0470*/  @P3 IMAD.MOV.U32 R5, RZ, RZ, RZ ;  /* 0x000000ffff053224 */ /* 0x000fc600078e00ff */
[----:B------:R-:W-:-:S04]  /*0480*/  ISETP.NE.AND P1, PT, R0, 0x3, PT ;  /* 0x000000030000780c */ /* 0x000fc80003f25270 */
[----:B------:R-:W1:Y:S01]  /*0490*/  @!P3 LDC R11, c[0x0][0xc] ;  /* 0x00000300ff0bbb82 */ /* 0x000e620000000800 */
[----:B--2---:R-:W-:-:S04]  /*04a0*/  @P3 IMAD.WIDE.U32 R16, R6, R17, R8 ;  /* 0x0000001106103225 */ /* 0x004fc800078e0008 */
[----:B------:R-:W-:Y:S01]  /*04b0*/  @P3 IMAD.IADD R17, R17, 0x1, R5 ;  /* 0x0000000111113824 */ /* 0x000fe200078e0205 */
[----:B------:R-:W-:Y:S01]  /*04c0*/  LOP3.LUT R5, R4, 0x7f, RZ, 0xc0, !PT ;  /* 0x0000007f04057812 */ /* 0x000fe200078ec0ff */
[----:B0-----:R-:W-:Y:S01]  /*04d0*/  @!UP0 ULEA UR8, UR7, UR6, 0x18 ;  /* 0x0000000607088291 */ /* 0x001fe2000f8ec03f */
[----:B------:R-:W-:Y:S02]  /*04e0*/  VOTEU.ALL UP0, P0 ;  /* 0x00000000003f7886 */ /* 0x000fe40000000000 */
[----:B------:R-:W-:Y:S01]  /*04f0*/  ULDC UR6, c[0x0][0xc] ;  /* 0x0000030000067ab9 */ /* 0x000fe20000000800 */
[----:B------:R-:W-:Y:S01]  /*0500*/  ISETP.EQ.OR P0, PT, R0, RZ, !P1 ;  /* 0x000000ff0000720c */ /* 0x000fe20004f02670 */
[----:B------:R-:W-:-:S03]  /*0510*/  ULDC UR7, c[0x0][0x10] ;  /* 0x0000040000077ab9 */ /* 0x000fc60000000800 */
[C---:B------:R-:W-:Y:S01]  /*0520*/  ISETP.EQ.AND P0, PT, R10.reuse, RZ, P0 ;  /* 0x000000ff0a00720c */ /* 0x040fe20000702270 */
[----:B------:R-:W-:Y:S02]  /*0530*/  VIADD R10, R10, 0xffffffff ;  /* 0xffffffff0a0a7836 */ /* 0x000fe40000000000 */
[----:B-1----:R-:W-:Y:S01]  /*0540*/  @!P3 IMAD.WIDE.U32 R8, R11, R3, R6 ;  /* 0x000000030b08b225 */ /* 0x002fe200078e0006 */
[----:B------:R-:W0:Y:S02]  /*0550*/  FENCE.VIEW.ASYNC.S ;  /* 0x00000000000073c6 */ /* 0x000e240000000000 */
[----:B0-----:R-:W3:Y:S01]  /*0560*/  @!UP0 SYNCS.EXCH.64 URZ, [UR8+0x50], UR4 ;  /* 0x00005004083f85b2 */ /* 0x001ee20008000100 */
[----:B------:R-:W-:Y:S02]  /*0570*/  SEL R18, RZ, 0x1, !P0 ;  /* 0x00000001ff127807 */ /* 0x000fe40004000000 */
[----:B------:R-:W-:Y:S01]  /*0580*/  ISETP.GE.U32.AND P1, PT, R10, 0x2, PT ;  /* 0x000000020a00780c */ /* 0x000fe20003f26070 */
[----:B------:R-:W-:-:S02]  /*0590*/  @!P3 IMAD.MOV.U32 R16, RZ, RZ, R8 ;  /* 0x000000ffff10b224 */ /* 0x000fc400078e0008 */
[----:B------:R-:W-:Y:S01]  /*05a0*/  @!P3 IMAD.MOV.U32 R17, RZ, RZ, R9 ;  /* 0x000000ffff11b224 */ /* 0x000fe200078e0009 */
[----:B------:R-:W-:Y:S01]  /*05b0*/  SEL R18, R18, 0x2, P1 ;  /* 0x0000000212127807 */ /* 0x000fe20000800000 */
[----:B------:R0:W3:Y:S01]  /*05c0*/  @!UP1 SYNCS.EXCH.64 URZ, [UR8+0x58], UR4 ;  /* 0x00005804083f95b2 */ /* 0x0000e20008000100 */
[----:B------:R-:W-:Y:S01]  /*05d0*/  NOP ;  /* 0x0000000000007918 */ /* 0x000fe20000000000 */
[----:B0-----:R-:W-:-:S03]  /*05e0*/  UIMAD.WIDE.U32 UR4, UR6, UR7, URZ ;  /* 0x00000007060472a5 */ /* 0x001fc6000f8e003f */
[----:B------:R-:W-:Y:S02]  /*05f0*/  ULDC UR6, c[0x0][0x14] ;  /* 0x0000050000067ab9 */ /* 0x000fe40000000800 */
[----:B------:R-:W-:Y:S02]  /*0600*/  UIMAD.WIDE.U32 UR38, UR4, UR6, URZ ;  /* 0x00000006042672a5 */ /* 0x000fe4000f8e003f */
[----:B------:R-:W-:-:S04]  /*0610*/  UIMAD UR41, UR5, UR6, URZ ;  /* 0x00000006052972a4 */ /* 0x000fc8000f8e023f */
[----:B------:R-:W-:Y:S01]  /*0620*/  UIADD3 UR41, UR39, UR41, URZ ;  /* 0x0000002927297290 */ /* 0x000fe2000fffe03f */
[----:B---34-:R-:W-:Y:S06]  /*0630*/  BAR.SYNC.DEFER_BLOCKING 0x0 ;  /* 0x0000000000007b1d */ /* 0x018fec0000010000 */
[----:B------:R-:W-:Y:S05]  /*0640*/  @!P2 BRA `(.L_x_3) ;  /* 0x00000054006ca947 */ /* 0x000fea0003800000 */
[----:B------:R-:W-:-:S13]  /*0650*/  ISETP.GT.U32.AND P0, PT, R10, 0x1, PT ;  /* 0x000000010a00780c */ /* 0x000fda0003f04070 */
[----:B------:R-:W-:Y:S05]  /*0660*/  @P0 EXIT ;  /* 0x000000000000094d */ /* 0x000fea0003800000 */
[----:B------:R-:W-:Y:S01]  /*0670*/  ULDC.64 UR4, c[0x0][0x650] ;  /* 0x0001940000047ab9 */ /* 0x000fe20000000a00 */
[----:B------:R-:W-:Y:S01]  /*0680*/  PRMT R0, RZ, 0x7610, R0 ;  /* 0x00007610ff007816 */ /* 0x000fe20000000000 */
[----:B------:R-:W-:Y:S01]  /*0690*/  IMAD.MOV.U32 R101, RZ, RZ, -0x1 ;  /* 0xffffffffff657424 */ /* 0x000fe200078e00ff */
[----:B------:R-:W-:Y:S01]  /*06a0*/  ISETP.GE.U32.AND P0, PT, R16, UR4, PT ;  /* 0x0000000410007c0c */ /* 0x000fe2000bf06070 */
[----:B------:R-:W-:Y:S02]  /*06b0*/  IMAD.MOV.U32 R100, RZ, RZ, -0x1 ;  /* 0xffffffffff647424 */ /* 0x000fe400078e00ff */
[----:B------:R-:W-:Y:S01]  /*06c0*/  IMAD.MOV.U32 R99, RZ, RZ, -0x1 ;  /* 0xffffffffff637424 */ /* 0x000fe200078e00ff */
[----:B------:R-:W-:-:S13]  /*06d0*/  ISETP.GE.U32.AND.EX P0, PT, R17, UR5, PT, P0 ;  /* 0x0000000511007c0c */ /* 0x000fda000bf06100 */
[----:B------:R-:W-:Y:S05]  /*06e0*/  @P0 BRA `(.L_x_4) ;  /* 0x0000000400540947 */ /* 0x000fea0003800000 */
[----:B------:R-:W0:Y:S01]  /*06f0*/  LDC.64 R20, c[0x0][0x628] ;  /* 0x00018a00ff147b82 */ /* 0x000e220000000a00 */
[----:B------:R-:W-:Y:S02]  /*0700*/  IMAD.MOV.U32 R8, RZ, RZ, R16 ;  /* 0x000000ffff087224 */ /* 0x000fe400078e0010 */
[----:B------:R-:W-:-:S05]  /*0710*/  IMAD.MOV.U32 R9, RZ, RZ, R17 ;  /* 0x000000ffff097224 */ /* 0x000fca00078e0011 */
[----:B------:R-:W1:Y:S08]  /*0720*/  LDC R0, c[0x0][0x630] ;  /* 0x00018c00ff007b82 */ /* 0x000e700000000800 */
[----:B------:R-:W2:Y:S01]  /*0730*/  LDC.64 R22, c[0x0][0x620] ;  /* 0x00018800ff167b82 */ /* 0x000ea20000000a00 */
[----:B0-----:R-:W-:-:S04]  /*0740*/  ISETP.NE.U32.AND P0, PT, R20, RZ, PT ;  /* 0x000000ff1400720c */ /* 0x001fc80003f05070 */
[----:B------:R-:W-:-:S13]  /*0750*/  ISETP.NE.AND.EX P0, PT, R21, RZ, PT, P0 ;  /* 0x000000ff1500720c */ /* 0x000fda0003f05300 */
[----:B-12---:R-:W-:Y:S05]  /*0760*/  @!P0 BRA `(.L_x_5) ;  /* 0x0000000000288947 */ /* 0x006fea0003800000 */
[----:B------:R-:W0:Y:S02]  /*0770*/  LDC R13, c[0x0][0x634] ;  /* 0x00018d00ff0d7b82 */ /* 0x000e240000000800 */
[----:B0-----:R-:W-:-:S05]  /*0780*/  IADD3 R13, P0, R16, R13, RZ ;  /* 0x0000000d100d7210 */ /* 0x001fca0007f1e0ff */
[----:B------:R-:W-:-:S04]  /*0790*/  IMAD.X R15, RZ, RZ, R17, P0 ;  /* 0x000000ffff0f7224 */ /* 0x000fc800000e0611 */
[----:B------:R-:W-:-:S04]  /*07a0*/  IMAD.WIDE.U32 R8, R15, R20, RZ ;  /* 0x000000140f087225 */ /* 0x000fc800078e00ff */
[----:B------:R-:W-:-:S04]  /*07b0*/  IMAD.WIDE.U32 R10, P0, R13, R21, R8 ;  /* 0x000000150d0a7225 */ /* 0x000fc80007800008 */
[----:B------:R-:W-:-:S04]  /*07c0*/  IMAD.WIDE.U32 R8, R13, R20, RZ ;  /* 0x000000140d087225 */ /* 0x000fc800078e00ff */
[----:B------:R-:W-:Y:S01]  /*07d0*/  IMAD.X R13, RZ, RZ, RZ, P0 ;  /* 0x000000ffff0d7224 */ /* 0x000fe200000e06ff */
[----:B------:R-:W-:Y:S01]  /*07e0*/  IADD3 RZ, P0, R9, R10, RZ ;  /* 0x0000000a09ff7210 */ /* 0x000fe20007f1e0ff */
[----:B------:R-:W-:-:S04]  /*07f0*/  IMAD.MOV.U32 R12, RZ, RZ, R11 ;  /* 0x000000ffff0c7224 */ /* 0x000fc800078e000b */
[----:B------:R-:W-:-:S08]  /*0800*/  IMAD.WIDE.U32.X R8, R15, R21, R12, P0 ;  /* 0x000000150f087225 */ /* 0x000fd000000e040c */
.L_x_5:
[-CC-:B------:R-:W-:Y:S01]  /*0810*/  SHF.R.U64 R99, R8, R0.reuse, R9.reuse ;  /* 0x0000000008637219 */ /* 0x180fe20000001209 */
[----:B------:R-:W0:Y:S01]  /*0820*/  LDC R12, c[0x0][0x618] ;  /* 0x00018600ff0c7b82 */ /* 0x000e220000000800 */
[----:B------:R-:W-:Y:S01]  /*0830*/  SHF.R.U32.HI R7, RZ, R0, R9 ;  /* 0x00000000ff077219 */ /* 0x000fe20000011609 */
[----:B------:R-:W-:Y:S01]  /*0840*/  ULDC UR4, c[0x0][0x150] ;  /* 0x0000540000047ab9 */ /* 0x000fe20000000800 */
[----:B------:R-:W-:Y:S02]  /*0850*/  IADD3 R11, P0, RZ, -R99, RZ ;  /* 0x80000063ff0b7210 */ /* 0x000fe40007f1e0ff */
[----:B------:R-:W-:-:S03]  /*0860*/  I2FP.F32.U32 R0, R6 ;  /* 0x0000000600007245 */ /* 0x000fc60000201000 */
[----:B------:R-:W1:Y:S01]  /*0870*/  LDC.64 R30, c[0x0][0x640] ;  /* 0x00019000ff1e7b82 */ /* 0x000e620000000a00 */
[----:B------:R-:W-:Y:S02]  /*0880*/  IMAD.X R13, RZ, RZ, ~R7, P0 ;  /* 0x000000ffff0d7224 */ /* 0x000fe400000e0e07 */
[----:B------:R-:W-:Y:S01]  /*0890*/  FMUL R0, R0, UR4 ;  /* 0x0000000400007c20 */ /* 0x000fe20008400000 */
[----:B------:R-:W-:Y:S01]  /*08a0*/  IMAD.WIDE.U32 R8, R11, R22, R16 ;  /* 0x000000160b087225 */ /* 0x000fe200078e0010 */
[----:B------:R-:W-:-:S03]  /*08b0*/  ULDC UR4, c[0x0][0x154] ;  /* 0x0000550000047ab9 */ /* 0x000fc60000000800 */
[----:B------:R-:W-:Y:S01]  /*08c0*/  IMAD R10, R13, R22, RZ ;  /* 0x000000160d0a7224 */ /* 0x000fe200078e02ff */
[----:B------:R-:W2:Y:S01]  /*08d0*/  LDC R7, c[0x0][0x144] ;  /* 0x00005100ff077b82 */ /* 0x000ea20000000800 */
[----:B------:R-:W3:Y:S02]  /*08e0*/  F2I.U32.TRUNC.NTZ R0, R0 ;  /* 0x0000000000007305 */ /* 0x000ee4000020f000 */
[----:B------:R-:W-:-:S04]  /*08f0*/  IMAD R11, R11, R23, R10 ;  /* 0x000000170b0b7224 */ /* 0x000fc800078e020a */
[----:B------:R-:W-:Y:S01]  /*0900*/  IMAD.IADD R9, R9, 0x1, R11 ;  /* 0x0000000109097824 */ /* 0x000fe200078e020b */
[----:B------:R-:W4:Y:S01]  /*0910*/  LDC R24, c[0x0][0x608] ;  /* 0x00018200ff187b82 */ /* 0x000f220000000800 */
[----:B------:R-:W-:-:S03]  /*0920*/  IMAD.MOV.U32 R11, RZ, RZ, -0x1 ;  /* 0xffffffffff0b7424 */ /* 0x000fc600078e00ff */
[-CC-:B0-----:R-:W-:Y:S02]  /*0930*/  SHF.R.U64 R22, R8, R12.reuse, R9.reuse ;  /* 0x0000000c08167219 */ /* 0x181fe40000001209 */
[----:B------:R-:W-:Y:S02]  /*0940*/  I2FP.F32.U32 R8, R3 ;  /* 0x0000000300087245 */ /* 0x000fe40000201000 */
[----:B------:R-:W0:Y:S01]  /*0950*/  LDC R28, c[0x0][0x658] ;  /* 0x00019600ff1c7b82 */ /* 0x000e220000000800 */
[----:B-1----:R-:W-:Y:S01]  /*0960*/  ISETP.NE.U32.AND P0, PT, R30, RZ, PT ;  /* 0x000000ff1e00720c */ /* 0x002fe20003f05070 */
[----:B---3--:R-:W-:Y:S02]  /*0970*/  IMAD.MOV R10, RZ, RZ, -R0 ;  /* 0x000000ffff0a7224 */ /* 0x008fe400078e0a00 */
[----:B------:R-:W-:Y:S01]  /*0980*/  FMUL R8, R8, UR4 ;  /* 0x0000000408087c20 */ /* 0x000fe20008400000 */
[----:B------:R-:W-:Y:S02]  /*0990*/  SHF.R.U32.HI R9, RZ, R12, R9 ;  /* 0x0000000cff097219 */ /* 0x000fe40000011609 */
[----:B------:R-:W-:Y:S01]  /*09a0*/  ISETP.NE.AND.EX P0, PT, R31, RZ, PT, P0 ;  /* 0x000000ff1f00720c */ /* 0x000fe20003f05300 */
[----:B------:R1:W3:Y:S01]  /*09b0*/  F2I.U32.TRUNC.NTZ R15, R8 ;  /* 0x00000008000f7305 */ /* 0x0002e2000020f000 */
[----:B------:R-:W1:Y:S01]  /*09c0*/  LDC R20, c[0x0][0x148] ;  /* 0x00005200ff147b82 */ /* 0x000e620000000800 */
[----:B--2---:R-:W-:-:S07]  /*09d0*/  IMAD R0, R7, R10, R6 ;  /* 0x0000000a07007224 */ /* 0x004fce00078e0206 */
[----:B------:R-:W2:Y:S01]  /*09e0*/  LDC R26, c[0x0][0x600] ;  /* 0x00018000ff1a7b82 */ /* 0x000ea20000000800 */
[-CC-:B----4-:R-:W-:Y:S02]  /*09f0*/  SHF.R.U64 R32, R22, R24.reuse, R9.reuse ;  /* 0x0000001816207219 */ /* 0x190fe40000001209 */
[----:B------:R-:W-:Y:S01]  /*0a00*/  SHF.R.U32.HI R7, RZ, R24, R9 ;  /* 0x00000018ff077219 */ /* 0x000fe20000011609 */
[----:B------:R-:W-:-:S04]  /*0a10*/  IMAD.MOV.U32 R9, RZ, RZ, 0x1 ;  /* 0x00000001ff097424 */ /* 0x000fc800078e00ff */
[----:B------:R-:W4:Y:S01]  /*0a20*/  LDC R21, c[0x0][0x648] ;  /* 0x00019200ff157b82 */ /* 0x000f220000000800 */
[-C--:B0-----:R-:W-:Y:S02]  /*0a30*/  SHF.L.U32 R6, R11, R28.reuse, RZ ;  /* 0x0000001c0b067219 */ /* 0x081fe400000006ff */
[--C-:B------:R-:W-:Y:S02]  /*0a40*/  SHF.R.U64 R24, R32, R28, R7.reuse ;  /* 0x0000001c20187219 */ /* 0x100fe40000001207 */
[----:B------:R-:W-:Y:S02]  /*0a50*/  LOP3.LUT R13, RZ, R6, RZ, 0x33, !PT ;  /* 0x00000006ff0d7212 */ /* 0x000fe400078e33ff */
[-C--:B------:R-:W-:Y:S01]  /*0a60*/  SHF.R.U32.HI R7, RZ, R28.reuse, R7 ;  /* 0x0000001cff077219 */ /* 0x080fe20000011607 */
[----:B------:R-:W0:Y:S01]  /*0a70*/  LDC R23, c[0x0][0x638] ;  /* 0x00018e00ff177b82 */ /* 0x000e220000000800 */
[----:B------:R-:W-:Y:S01]  /*0a80*/  SHF.L.U32 R12, R9, R28, RZ ;  /* 0x0000001c090c7219 */ /* 0x000fe200000006ff */
[----:B------:R-:W-:-:S06]  /*0a90*/  IMAD.MOV.U32 R6, RZ, RZ, R24 ;  /* 0x000000ffff067224 */ /* 0x000fcc00078e0018 */
[----:B------:R-:W0:Y:S01]  /*0aa0*/  LDC R101, c[0x0][0x610] ;  /* 0x00018400ff657b82 */ /* 0x000e220000000800 */
[----:B-1-3--:R-:W-:Y:S05]  /*0ab0*/  @!P0 BRA `(.L_x_6) ;  /* 0x0000000000288947 */ /* 0x00afea0003800000 */
[----:B------:R-:W1:Y:S02]  /*0ac0*/  LDC R11, c[0x0][0x64c] ;  /* 0x00019300ff0b7b82 */ /* 0x000e640000000800 */
[----:B-1----:R-:W-:-:S05]  /*0ad0*/  IADD3 R11, P0, R24, R11, RZ ;  /* 0x0000000b180b7210 */ /* 0x002fca0007f1e0ff */
        /* <DEDUP_REMOVED lines=8> */
.L_x_6:
[----:B----4-:R-:W-:Y:S01]  /*0b60*/  SHF.R.U64 R6, R6, R21, R7 ;  /* 0x0000001506067219 */ /* 0x010fe20000001207 */
[----:B--2---:R-:W-:Y:S01]  /*0b70*/  VIADD R7, R26, 0xffffffff ;  /* 0xffffffff1a077836 */ /* 0x004fe20000000000 */
[----:B------:R-:W-:Y:S01]  /*0b80*/  LOP3.LUT R13, R32, R13, RZ, 0xc0, !PT ;  /* 0x0000000d200d7212 */ /* 0x000fe200078ec0ff */
[----:B------:R-:W-:Y:S02]  /*0b90*/  IMAD.MOV R15, RZ, RZ, -R15 ;  /* 0x000000ffff0f7224 */ /* 0x000fe400078e0a0f */
[----:B------:R-:W-:Y:S02]  /*0ba0*/  IMAD.MOV R8, RZ, RZ, -R6 ;  /* 0x000000ffff087224 */ /* 0x000fe400078e0a06 */
[----:B------:R-:W-:Y:S01]  /*0bb0*/  IMAD R13, R12, R6, R13 ;  /* 0x000000060c0d7224 */ /* 0x000fe200078e020d */
[----:B------:R-:W-:Y:S01]  /*0bc0*/  LOP3.LUT R6, R22, R7, RZ, 0xc0, !PT ;  /* 0x0000000716067212 */ /* 0x000fe200078ec0ff */
[----:B------:R-:W-:Y:S02]  /*0bd0*/  @P3 IMAD R0, R20, R15, R3 ;  /* 0x0000000f14003224 */ /* 0x000fe400078e0203 */
[----:B0-----:R-:W-:-:S02]  /*0be0*/  IMAD R3, R8, R23, R24 ;  /* 0x0000001708037224 */ /* 0x001fc400078e0218 */
[----:B------:R-:W-:Y:S02]  /*0bf0*/  IMAD R101, R13, R101, R0 ;  /* 0x000000650d657224 */ /* 0x000fe400078e0200 */
[----:B------:R-:W-:Y:S02]  /*0c00*/  IMAD R6, R3, R26, R6 ;  /* 0x0000001a03067224 */ /* 0x000fe400078e0206 */
[----:B------:R-:W-:-:S03]  /*0c10*/  IMAD.MOV.U32 R0, RZ, RZ, 0x1 ;  /* 0x00000001ff007424 */ /* 0x000fc600078e00ff */
[----:B------:R-:W-:Y:S02]  /*0c20*/  SEL R100, R6, R101, !P3 ;  /* 0x0000006506647207 */ /* 0x000fe40005800000 */
[----:B------:R-:W-:-:S07]  /*0c30*/  SEL R101, R101, R6, !P3 ;  /* 0x0000000665657207 */ /* 0x000fce0005800000 */
.L_x_4:
[----:B------:R-:W-:-:S08]  /*0c40*/  NOP ;  /* 0x0000000000007918 */ /* 0x000fd00000000000 */
[----:B------:R-:W0:Y:S02]  /*0c50*/  USETMAXREG.TRY_ALLOC.CTAPOOL UP0, 0xe8 ;  /* 0x000000e8000079c8 */ /* 0x000e240008000600 */
[----:B0-----:R-:W-:-:S13]  /*0c60*/  PLOP3.LUT P0, PT, PT, PT, UP0, 0x80, 0x0 ;  /* 0x000000000000781c */ /* 0x001fda0003f0f008 */
[----:B------:R-:W-:Y:S05]  /*0c70*/  @!P0 BRA `(.L_x_4) ;  /* 0xfffffffc00f08947 */ /* 0x000fea000383ffff */
[----:B------:R-:W-:Y:S01]  /*0c80*/  ULDC.64 UR4, c[0x0][0x598] ;  /* 0x0001660000047ab9 */ /* 0x000fe20000000a00 */
[----:B------:R-:W-:Y:S01]  /*0c90*/  ULDC.64 UR36, c[0x0][0x208] ;  /* 0x0000820000247ab9 */ /* 0x000fe20000000a00 */
[----:B------:R-:W-:-:S04]  /*0ca0*/  ISETP.NE.U32.AND P0, PT, RZ, UR4, PT ;  /* 0x00000004ff007c0c */ /* 0x000fc8000bf05070 */
[----:B------:R-:W-:-:S13]  /*0cb0*/  ISETP.NE.AND.EX P0, PT, RZ, UR5, PT, P0 ;  /* 0x00000005ff007c0c */ /* 0x000fda000bf05300 */
[----:B------:R-:W-:Y:S05]  /*0cc0*/  @!P0 BRA `(.L_x_7) ;  /* 0x00000000001c8947 */ /* 0x000fea0003800000 */
[----:B------:R-:W0:Y:S02]  /*0cd0*/  LDC.64 R6, c[0x0][0x598] ;  /* 0x00016600ff067b82 */ /* 0x000e240000000a00 */
[----:B0-----:R-:W2:Y:S02]  /*0ce0*/  LDG.E.64 R6, desc[UR36][R6.64] ;  /* 0x0000002406067981 */ /* 0x001ea4000c1e1b00 */
[----:B--2---:R-:W-:-:S04]  /*0cf0*/  ISETP.NE.U32.AND P0, PT, R6, RZ, PT ;  /* 0x000000ff0600720c */ /* 0x004fc80003f05070 */
[----:B------:R-:W-:-:S13]  /*0d00*/  ISETP.NE.AND.EX P0, PT, R7, RZ, PT, P0 ;  /* 0x000000ff0700720c */ /* 0x000fda0003f05300 */
[----:B------:R-:W-:Y:S05]  /*0d10*/  @!P0 BRA `(.L_x_7) ;  /* 0x0000000000088947 */ /* 0x000fea0003800000 */
[----:B------:R0:W5:Y:S01]  /*0d20*/  LD.E R19, desc[UR36][R6.64] ;  /* 0x0000002406137980 */ /* 0x000162000c101900 */
[----:B------:R-:W-:Y:S05]  /*0d30*/  BRA `(.L_x_8) ;  /* 0x0000000000247947 */ /* 0x000fea0003800000 */
.L_x_7:
[----:B------:R-:W-:Y:S02]  /*0d40*/  ULDC.64 UR4, c[0x0][0x588] ;  /* 0x0001620000047ab9 */ /* 0x000fe40000000a00 */
[----:B------:R-:W-:-:S04]  /*0d50*/  ISETP.NE.U32.AND P0, PT, RZ, UR4, PT ;  /* 0x00000004ff007c0c */ /* 0x000fc8000bf05070 */
[----:B------:R-:W-:-:S13]  /*0d60*/  ISETP.NE.AND.EX P0, PT, RZ, UR5, PT, P0 ;  /* 0x00000005ff007c0c */ /* 0x000fda000bf05300 */
[----:B------:R-:W-:Y:S05]  /*0d70*/  @!P0 BRA `(.L_x_9) ;  /* 0x00000000000c8947 */ /* 0x000fea0003800000 */
[----:B------:R-:W0:Y:S02]  /*0d80*/  LDC.64 R6, c[0x0][0x588] ;  /* 0x00016200ff067b82 */ /* 0x000e240000000a00 */
[----:B0-----:R1:W5:Y:S01]  /*0d90*/  LDG.E R19, desc[UR36][R6.64] ;  /* 0x0000002406137981 */ /* 0x001362000c1e1900 */
[----:B------:R-:W-:Y:S05]  /*0da0*/  BRA `(.L_x_8) ;  /* 0x0000000000087947 */ /* 0x000fea0003800000 */
.L_x_9:
[----:B------:R-:W-:Y:S02]  /*0db0*/  ULDC UR4, c[0x0][0x580] ;  /* 0x0001600000047ab9 */ /* 0x000fe40000000800 */
[----:B------:R-:W-:-:S07]  /*0dc0*/  IMAD.U32 R19, RZ, RZ, UR4 ;  /* 0x00000004ff137e24 */ /* 0x000fce000f8e00ff */
.L_x_8:
[----:B------:R-:W-:Y:S02]  /*0dd0*/  ULDC.64 UR4, c[0x0][0x5a0] ;  /* 0x0001680000047ab9 */ /* 0x000fe40000000a00 */
[----:B------:R-:W-:-:S04]  /*0de0*/  ISETP.NE.U32.AND P0, PT, RZ, UR4, PT ;  /* 0x00000004ff007c0c */ /* 0x000fc8000bf05070 */
[----:B------:R-:W-:-:S13]  /*0df0*/  ISETP.NE.AND.EX P0, PT, RZ, UR5, PT, P0 ;  /* 0x00000005ff007c0c */ /* 0x000fda000bf05300 */
[----:B------:R-:W-:Y:S05]  /*0e00*/  @!P0 BRA `(.L_x_10) ;  /* 0x00000000001c8947 */ /* 0x000fea0003800000 */
[----:B01----:R-:W0:Y:S02]  /*0e10*/  LDC.64 R6, c[0x0][0x5a0] ;  /* 0x00016800ff067b82 */ /* 0x003e240000000a00 */
[----:B0-----:R-:W2:Y:S02]  /*0e20*/  LDG.E.64 R6, desc[UR36][R6.64] ;  /* 0x0000002406067981 */ /* 0x001ea4000c1e1b00 */
[----:B--2---:R-:W-:-:S04]  /*0e30*/  ISETP.NE.U32.AND P0, PT, R6, RZ, PT ;  /* 0x000000ff0600720c */ /* 0x004fc80003f05070 */
[----:B------:R-:W-:-:S13]  /*0e40*/  ISETP.NE.AND.EX P0, PT, R7, RZ, PT, P0 ;  /* 0x000000ff0700720c */ /* 0x000fda0003f05300 */
[----:B------:R-:W-:Y:S05]  /*0e50*/  @!P0 BRA `(.L_x_10) ;  /* 0x0000000000088947 */ /* 0x000fea0003800000 */
[----:B------:R0:W5:Y:S01]  /*0e60*/  LD.E R88, desc[UR36][R6.64] ;  /* 0x0000002406587980 */ /* 0x000162000c101900 */
[----:B------:R-:W-:Y:S05]  /*0e70*/  BRA `(.L_x_11) ;  /* 0x0000000000247947 */ /* 0x000fea0003800000 */
.L_x_10:
[----:B------:R-:W-:Y:S02]  /*0e80*/  ULDC.64 UR4, c[0x0][0x590] ;  /* 0x0001640000047ab9 */ /* 0x000fe40000000a00 */
[----:B------:R-:W-:-:S04]  /*0e90*/  ISETP.NE.U32.AND P0, PT, RZ, UR4, PT ;  /* 0x00000004ff007c0c */ /* 0x000fc8000bf05070 */
[----:B------:R-:W-:-:S13]  /*0ea0*/  ISETP.NE.AND.EX P0, PT, RZ, UR5, PT, P0 ;  /* 0x00000005ff007c0c */ /* 0x000fda000bf05300 */
[----:B------:R-:W-:Y:S05]  /*0eb0*/  @!P0 BRA `(.L_x_12) ;  /* 0x00000000000c8947 */ /* 0x000fea0003800000 */
[----:B------:R-:W2:Y:S02]  /*0ec0*/  LDC.64 R88, c[0x0][0x590] ;  /* 0x00016400ff587b82 */ /* 0x000ea40000000a00 */
[----:B--2---:R2:W5:Y:S01]  /*0ed0*/  LDG.E R88, desc[UR36][R88.64] ;  /* 0x0000002458587981 */ /* 0x004562000c1e1900 */
[----:B------:R-:W-:Y:S05]  /*0ee0*/  BRA `(.L_x_11) ;  /* 0x0000000000087947 */ /* 0x000fea0003800000 */
.L_x_12:
[----:B------:R-:W-:Y:S02]  /*0ef0*/  ULDC UR4, c[0x0][0x584] ;  /* 0x0001610000047ab9 */ /* 0x000fe40000000800 */
[----:B------:R-:W-:-:S07]  /*0f00*/  IMAD.U32 R88, RZ, RZ, UR4 ;  /* 0x00000004ff587e24 */ /* 0x000fce000f8e00ff */
.L_x_11:
[----:B------:R-:W-:-:S13]  /*0f10*/  LOP3.LUT P0, RZ, R0, 0xff, RZ, 0xc0, !PT ;  /* 0x000000ff00ff7812 */ /* 0x000fda000780c0ff */
[----:B------:R-:W-:Y:S05]  /*0f20*/  @!P0 EXIT ;  /* 0x000000000000894d */ /* 0x000fea0003800000 */
[----:B------:R-:W3:Y:S01]  /*0f30*/  LDC R90, c[0x0][0x658] ;  /* 0x00019600ff5a7b82 */ /* 0x000ee20000000800 */
[----:B------:R-:W-:Y:S01]  /*0f40*/  LOP3.LUT R14, R14, 0x1, RZ, 0xc0, !PT ;  /* 0x000000010e0e7812 */ /* 0x000fe200078ec0ff */
[----:B------:R-:W-:Y:S01]  /*0f50*/  ULDC.64 UR6, c[0x0][0x288] ;  /* 0x0000a20000067ab9 */ /* 0x000fe20000000a00 */
[----:B------:R-:W-:Y:S01]  /*0f60*/  SHF.R.U32.HI R0, RZ, 0x2, R4 ;  /* 0x00000002ff007819 */ /* 0x000fe20000011604 */
[----:B------:R-:W-:Y:S01]  /*0f70*/  UIADD3 UR4, UR7, 0x3f, URZ ;  /* 0x0000003f07047890 */ /* 0x000fe2000fffe03f */
[----:B------:R-:W-:Y:S01]  /*0f80*/  SHF.R.U32.HI R5, RZ, 0x1, R5 ;  /* 0x00000001ff057819 */ /* 0x000fe20000011605 */
[----:B------:R-:W-:Y:S01]  /*0f90*/  IMAD.SHL.U32 R3, R14, 0x40, RZ ;  /* 0x000000400e037824 */ /* 0x000fe200078e00ff */
[----:B------:R-:W-:Y:S01]  /*0fa0*/  LOP3.LUT R0, R0, 0x7, RZ, 0xc0, !PT ;  /* 0x0000000700007812 */ /* 0x000fe200078ec0ff */
[----:B------:R-:W4:Y:S01]  /*0fb0*/  LDC.64 R92, c[0x0][0x5c8] ;  /* 0x00017200ff5c7b82 */ /* 0x000f220000000a00 */
[----:B------:R-:W-:Y:S01]  /*0fc0*/  USHF.R.S32.HI UR5, URZ, 0x1f, UR4 ;  /* 0x0000001f3f057899 */ /* 0x000fe20008011404 */
[----:B------:R-:W-:Y:S01]  /*0fd0*/  LOP3.LUT R5, R5, 0x30, RZ, 0xc0, !PT ;  /* 0x0000003005057812 */ /* 0x000fe200078ec0ff */
[----:B01----:R-:W-:Y:S01]  /*0fe0*/  IMAD.MOV.U32 R7, RZ, RZ, 0x1 ;  /* 0x00000001ff077424 */ /* 0x003fe200078e00ff */
[--C-:B------:R-:W-:Y:S01]  /*0ff0*/  LOP3.LUT R22, R3, 0x40, R0.reuse, 0xe2, !PT ;  /* 0x0000004003167812 */ /* 0x100fe200078ee200 */
[----:B------:R-:W-:Y:S01]  /*1000*/  ULEA.HI UR5, UR5, UR4, URZ, 0x6 ;  /* 0x0000000405057291 */ /* 0x000fe2000f8f303f */
[-C--:B------:R-:W-:Y:S01]  /*1010*/  IADD3 R3, RZ, -R5.reuse, -R0 ;  /* 0x80000005ff037210 */ /* 0x080fe20007ffe800 */
[----:B------:R-:W-:Y:S01]  /*1020*/  IMAD.U32 R6, RZ, RZ, UR6 ;  /* 0x00000006ff067e24 */ /* 0x000fe2000f8e00ff */
[----:B------:R-:W0:Y:S01]  /*1030*/  LDC R95, c[0x0][0x600] ;  /* 0x00018000ff5f7b82 */ /* 0x000e220000000800 */
[----:B------:R-:W-:Y:S01]  /*1040*/  LOP3.LUT R22, R22, R5, RZ, 0xfc, !PT ;  /* 0x0000000516167212 */ /* 0x000fe200078efcff */
[----:B------:R-:W-:Y:S01]  /*1050*/  IMAD.MOV.U32 R5, RZ, RZ, -0x1 ;  /* 0xffffffffff057424 */ /* 0x000fe200078e00ff */
[----:B------:R-:W-:Y:S01]  /*1060*/  USHF.R.S32.HI UR43, URZ, 0x6, UR5 ;  /* 0x000000063f2b7899 */ /* 0x000fe20008011405 */
[----:B--2---:R-:W-:Y:S01]  /*1070*/  LOP3.LUT R89, R4, 0x3, RZ, 0xc0, !PT ;  /* 0x0000000304597812 */ /* 0x004fe200078ec0ff */
[----:B------:R-:W-:Y:S01]  /*1080*/  IMAD R3, R14, -0x40, R3 ;  /* 0xffffffc00e037824 */ /* 0x000fe200078e0203 */
[----:B------:R-:W-:Y:S01]  /*1090*/  LOP3.LUT R94, R4, 0x80, RZ, 0xc0, !PT ;  /* 0x00000080045e7812 */ /* 0x000fe200078ec0ff */
[----:B------:R-:W-:Y:S01]  /*10a0*/  UISETP.LT.AND UP0, UPT, UR43, 0x1, UPT ;  /* 0x000000012b00788c */ /* 0x000fe2000bf01270 */
[-C--:B---3--:R-:W-:Y:S01]  /*10b0*/  SHF.L.U32 R5, R5, R90.reuse, RZ ;  /* 0x0000005a05057219 */ /* 0x088fe200000006ff */
[----:B------:R-:W-:Y:S01]  /*10c0*/  ULDC UR4, c[0x0][0x284] ;  /* 0x0000a10000047ab9 */ /* 0x000fe20000000800 */
[----:B------:R-:W-:Y:S01]  /*10d0*/  IMAD R89, R89, -0x2, R6 ;  /* 0xfffffffe59597824 */ /* 0x000fe200078e0206 */
[----:B------:R-:W-:Y:S01]  /*10e0*/  USEL UR44, UR43, 0x1, UP0 ;  /* 0x000000012b2c7887 */ /* 0x000fe20008000000 */
[----:B------:R-:W-:Y:S01]  /*10f0*/  SHF.L.U32 R90, R7, R90, RZ ;  /* 0x0000005a075a7219 */ /* 0x000fe200000006ff */
[----:B------:R-:W-:Y:S01]  /*1100*/  VIADD R97, R3, UR4 ;  /* 0x0000000403617c36 */ /* 0x000fe20008000000 */
[----:B------:R-:W-:Y:S01]  /*1110*/  LOP3.LUT R98, R18, 0x1, RZ, 0xfc, !PT ;  /* 0x0000000112627812 */ /* 0x000fe200078efcff */
[----:B------:R-:W-:Y:S01]  /*1120*/  IMAD.MOV.U32 R23, RZ, RZ, RZ ;  /* 0x000000ffff177224 */ /* 0x000fe200078e00ff */
[C---:B----4-:R-:W-:Y:S01]  /*1130*/  SHF.L.U64.HI R91, R92.reuse, 0x3, R93 ;  /* 0x000000035c5b7819 */ /* 0x050fe2000001025d */
[----:B------:R-:W-:Y:S01]  /*1140*/  IMAD.SHL.U32 R92, R92, 0x8, RZ ;  /* 0x000000085c5c7824 */ /* 0x000fe200078e00ff */
[----:B------:R-:W-:Y:S01]  /*1150*/  SHF.R.U32.HI R94, RZ, 0x7, R94 ;  /* 0x00000007ff5e7819 */ /* 0x000fe2000001165e */
[----:B------:R-:W-:Y:S01]  /*1160*/  IMAD.SHL.U32 R93, R4, 0x2, RZ ;  /* 0x00000002045d7824 */ /* 0x000fe200078e00ff */
[----:B------:R-:W-:Y:S01]  /*1170*/  LOP3.LUT R96, RZ, R5, RZ, 0x33, !PT ;  /* 0x00000005ff607212 */ /* 0x000fe200078e33ff */
[----:B------:R-:W-:Y:S01]  /*1180*/  UIADD3 UR44, UR43, -UR44, URZ ;  /* 0x8000002c2b2c7290 */ /* 0x000fe2000fffe03f */
[----:B------:R-:W-:Y:S01]  /*1190*/  UMOV UR40, URZ ;  /* 0x0000003f00287c82 */ /* 0x000fe20008000000 */
[----:B0-----:R-:W-:Y:S01]  /*11a0*/  VIADD R95, R95, 0xffffffff ;  /* 0xffffffff5f5f7836 */ /* 0x001fe20000000000 */
[----:B------:R-:W-:-:S09]  /*11b0*/  UMOV UR42, URZ ;  /* 0x0000003f002a7c82 */ /* 0x000fd20008000000 */
.L_x_158:
[----:B0-----:R-:W0:Y:S01]  /*11c0*/  SHFL.IDX PT, R0, R94, RZ, 0x1f ;  /* 0x00001fff5e007589 */ /* 0x001e2200000e0000 */
[----:B-1----:R-:W1:Y:S01]  /*11d0*/  S2UR UR7, SR_CgaCtaId ;  /* 0x00000000000779c3 */ /* 0x002e620000008800 */
[----:B------:R-:W-:Y:S01]  /*11e0*/  UMOV UR6, 0x400 ;  /* 0x0000040000067882 */ /* 0x000fe20000000000 */
[----:B0-----:R-:W-:Y:S01]  /*11f0*/  R2UR UR4, R0 ;  /* 0x00000000000472ca */ /* 0x001fe200000e0000 */
[----:B-1----:R-:W-:-:S12]  /*1200*/  ULEA UR46, UR7, UR6, 0x18 ;  /* 0x00000006072e7291 */ /* 0x002fd8000f8ec03f */
[----:B------:R-:W-:-:S04]  /*1210*/  ULEA.HI UR5, UR4, UR4, URZ, 0x1 ;  /* 0x0000000404057291 */ /* 0x000fc8000f8f083f */
[----:B------:R-:W-:-:S04]  /*1220*/  ULOP3.LUT UR5, UR5, 0x7fffe, URZ, 0xc0, !UPT ;  /* 0x0007fffe05057892 */ /* 0x000fc8000f8ec03f */
[----:B------:R-:W-:-:S03]  /*1230*/  UIADD3 UR5, UR4, -UR5, URZ ;  /* 0x8000000504057290 */ /* 0x000fc6000fffe03f */
[----:B------:R-:W-:Y:S01]  /*1240*/  ULDC UR4, c[0x0][0x28c] ;  /* 0x0000a30000047ab9 */ /* 0x000fe20000000800 */
[----:B------:R-:W-:Y:S01]  /*1250*/  ULEA UR5, UR5, UR46, 0xd ;  /* 0x0000002e05057291 */ /* 0x000fe2000f8e683f */
[----:B------:R-:W-:-:S03]  /*1260*/  ISETP.LT.AND P0, PT, RZ, UR4, PT ;  /* 0x00000004ff007c0c */ /* 0x000fc6000bf01270 */
[----:B------:R-:W-:-:S04]  /*1270*/  UIADD3 UR5, UR5, 0x100, URZ ;  /* 0x0000010005057890 */ /* 0x000fc8000fffe03f */
[----:B------:R-:W-:-:S04]  /*1280*/  USHF.R.U32.HI UR5, URZ, 0x4, UR5 ;  /* 0x000000043f057899 */ /* 0x000fc80008011605 */
[----:B------:R-:W-:-:S04]  /*1290*/  ULOP3.LUT UR5, UR5, 0x3fff, URZ, 0xc0, !UPT ;  /* 0x00003fff05057892 */ /* 0x000fc8000f8ec03f */
[----:B------:R-:W-:Y:S01]  /*12a0*/  ULOP3.LUT UR45, UR5, 0x10000, URZ, 0xfc, !UPT ;  /* 0x00010000052d7892 */ /* 0x000fe2000f8efc3f */
[----:B--234-:R-:W-:Y:S11]  /*12b0*/  @P0 BRA `(.L_x_13) ;  /* 0x0000000000400947 */ /* 0x01cff60003800000 */
[----:B------:R-:W-:Y:S01]  /*12c0*/  MOV R0, 0x0 ;  /* 0x0000000000007802 */ /* 0x000fe20000000f00 */
[----:B------:R-:W-:Y:S01]  /*12d0*/  ULDC.64 UR4, c[0x4][0x68] ;  /* 0x01001a0000047ab9 */ /* 0x000fe20000000a00 */
[----:B------:R-:W-:Y:S01]  /*12e0*/  ULDC.64 UR6, c[0x4][0x8] ;  /* 0x0100020000067ab9 */ /* 0x000fe20000000a00 */
[----:B------:R-:W-:Y:S01]  /*12f0*/  IMAD.U32 R4, RZ, RZ, UR4 ;  /* 0x00000004ff047e24 */ /* 0x000fe2000f8e00ff */
[----:B------:R0:W1:Y:S01]  /*1300*/  LDC.64 R14, c[0x4][R0] ;  /* 0x01000000000e7b82 */ /* 0x0000620000000a00 */
[----:B------:R-:W-:Y:S01]  /*1310*/  IMAD.U32 R5, RZ, RZ, UR5 ;  /* 0x00000005ff057e24 */ /* 0x000fe2000f8e00ff */
[----:B------:R-:W-:Y:S01]  /*1320*/  ULDC.64 UR4, c[0x4][0x70] ;  /* 0x01001c0000047ab9 */ /* 0x000fe20000000a00 */
[----:B------:R-:W-:Y:S02]  /*1330*/  IMAD.U32 R10, RZ, RZ, UR6 ;  /* 0x00000006ff0a7e24 */ /* 0x000fe4000f8e00ff */
[----:B------:R-:W-:Y:S02]  /*1340*/  IMAD.U32 R6, RZ, RZ, UR4 ;  /* 0x00000004ff067e24 */ /* 0x000fe4000f8e00ff */
[----:B------:R-:W-:-:S02]  /*1350*/  IMAD.U32 R7, RZ, RZ, UR5 ;  /* 0x00000005ff077e24 */ /* 0x000fc4000f8e00ff */
[----:B------:R-:W-:Y:S02]  /*1360*/  IMAD.U32 R11, RZ, RZ, UR7 ;  /* 0x00000007ff0b7e24 */ /* 0x000fe4000f8e00ff */
[----:B------:R-:W-:Y:S02]  /*1370*/  IMAD.MOV.U32 R8, RZ, RZ, 0x1e1 ;  /* 0x000001e1ff087424 */ /* 0x000fe400078e00ff */
[----:B------:R-:W-:Y:S02]  /*1380*/  IMAD.MOV.U32 R12, RZ, RZ, 0x1 ;  /* 0x00000001ff0c7424 */ /* 0x000fe400078e00ff */
[----:B0-----:R-:W-:-:S07]  /*1390*/  IMAD.MOV.U32 R13, RZ, RZ, RZ ;  /* 0x000000ffff0d7224 */ /* 0x001fce00078e00ff */
[----:B------:R-:W-:-:S07]  /*13a0*/  LEPC R20, `(.L_x_13) ;  /* 0x000000001014794e */ /* 0x000fce0000000000 */
[----:B-1---5:R-:W-:Y:S05]  /*13b0*/  CALL.ABS.NOINC R14 ;  /* 0x000000000e007343 */ /* 0x022fea0003c00000 */
.L_x_13:
[----:B------:R-:W-:-:S13]  /*13c0*/  ISETP.NE.AND P0, PT, R98, 0x3, PT ;  /* 0x000000036200780c */ /* 0x000fda0003f05270 */
[----:B------:R-:W-:Y:S05]  /*13d0*/  @!P0 BRA `(.L_x_14) ;  /* 0x0000000000048947 */ /* 0x000fea0003800000 */
[----:B------:R-:W-:Y:S01]  /*13e0*/  BPT.TRAP 0x1 ;  /* 0x000000040000795c */ /* 0x000fe20000300000 */
.L_x_14:
[----:B------:R-:W-:Y:S02]  /*13f0*/  IMAD.U32 R3, RZ, RZ, UR42 ;  /* 0x0000002aff037e24 */ /* 0x000fe4000f8e00ff */
[----:B------:R-:W-:-:S03]  /*1400*/  IMAD.U32 R0, RZ, RZ, UR40 ;  /* 0x00000028ff007e24 */ /* 0x000fc6000f8e00ff */
[----:B------:R-:W-:Y:S02]  /*1410*/  LEA R3, R3, UR46, 0x3 ;  /* 0x0000002e03037c11 */ /* 0x000fe4000f8e18ff */
[----:B------:R-:W-:-:S04]  /*1420*/  SHF.L.U32 R0, R0, 0x1f, RZ ;  /* 0x0000001f00007819 */ /* 0x000fc800000006ff */
[----:B------:R0:W1:Y:S01]  /*1430*/  SYNCS.PHASECHK.TRANS64.TRYWAIT P1, [R3+URZ], R0 ;  /* 0x00000000030075a7 */ /* 0x000062000802017f */
[----:B------:R-:W-:Y:S05]  /*1440*/  @!P0 BRA `(.L_x_15) ;  /* 0x0000000000048947 */ /* 0x000fea0003800000 */
[----:B------:R-:W-:Y:S01]  /*1450*/  BPT.TRAP 0x1 ;  /* 0x000000040000795c */ /* 0x000fe20000300000 */
.L_x_15:
[----:B------:R-:W-:-:S05]  /*1460*/  IMAD.U32 R4, RZ, RZ, UR44 ;  /* 0x0000002cff047e24 */ /* 0x000fca000f8e00ff */
[----:B------:R-:W-:Y:S01]  /*1470*/  ISETP.GE.AND P2, PT, R4, 0x1, PT ;  /* 0x000000010400780c */ /* 0x000fe20003f46270 */
[----:B-1----:R-:W-:-:S12]  /*1480*/  @P1 BRA `(.L_x_16) ;  /* 0x0000000000081947 */ /* 0x002fd80003800000 */
[----:B------:R-:W1:Y:S02]  /*1490*/  SYNCS.PHASECHK.TRANS64.TRYWAIT P1, [R3+URZ], R0 ;  /* 0x00000000030075a7 */ /* 0x000e64000802017f */
[----:B-1----:R-:W-:Y:S05]  /*14a0*/  @!P1 BRA `(.L_x_17) ;  /* 0x0000005c00749947 */ /* 0x002fea0003800000 */
.L_x_16:
[----:B------:R-:W-:Y:S05]  /*14b0*/  WARPSYNC.ALL ;  /* 0x0000000000007948 */ /* 0x000fea0003800000 */
[----:B------:R-:W-:Y:S01]  /*14c0*/  UIADD3 UR4, UR46, 0x20100, URZ ;  /* 0x000201002e047890 */ /* 0x000fe2000fffe03f */
[----:B------:R-:W-:Y:S01]  /*14d0*/  WARPGROUP.ARRIVE ;  /* 0x00000000000079c5 */ /* 0x000fe20000000000 */
[----:B------:R-:W-:Y:S02]  /*14e0*/  ULEA UR5, UR42, UR45, 0xb ;  /* 0x0000002d2a057291 */ /* 0x000fe4000f8e583f */
[----:B------:R-:W-:Y:S01]  /*14f0*/  USHF.R.U32.HI UR4, URZ, 0x4, UR4 ;  /* 0x000000043f047899 */ /* 0x000fe20008011604 */
[----:B------:R-:W-:Y:S01]  /*1500*/  UMOV UR9, 0x40000040 ;  /* 0x4000004000097882 */ /* 0x000fe20000000000 */
[----:B------:R-:W-:-:S02]  /*1510*/  UMOV UR11, 0x40000040 ;  /* 0x40000040000b7882 */ /* 0x000fc40000000000 */
[----:B------:R-:W-:Y:S01]  /*1520*/  ULOP3.LUT UR4, UR4, 0x3fff, URZ, 0xc0, !UPT ;  /* 0x00003fff04047892 */ /* 0x000fe2000f8ec03f */
[----:B------:R-:W-:-:S03]  /*1530*/  UMOV UR8, UR5 ;  /* 0x0000000500087c82 */ /* 0x000fc60008000000 */
[----:B------:R-:W-:-:S04]  /*1540*/  ULOP3.LUT UR4, UR4, 0x10000, URZ, 0xfc, !UPT ;  /* 0x0001000004047892 */ /* 0x000fc8000f8efc3f */
[----:B------:R-:W-:-:S07]  /*1550*/  ULEA UR6, UR42, UR4, 0xb ;  /* 0x000000042a067291 */ /* 0x000fce000f8e583f */
[----:B------:R-:W-:Y:S02]  /*1560*/  UMOV UR10, UR6 ;  /* 0x00000006000a7c82 */ /* 0x000fe40008000000 */
[----:B------:R-:W-:Y:S01]  /*1570*/  HGMMA.64x128x8.F32.TF32 R24, gdesc[UR8], RZ, !UPT, gsb0 ;  /* 0x05e00000081879f0 */ /* 0x000fe2000c0028ff */
[----:B------:R-:W-:Y:S02]  /*1580*/  UIADD3 UR8, UR5, 0x2, URZ ;  /* 0x0000000205087890 */ /* 0x000fe4000fffe03f */
[----:B------:R-:W-:Y:S01]  /*1590*/  UIADD3 UR10, UR6, 0x2, URZ ;  /* 0x00000002060a7890 */ /* 0x000fe2000fffe03f */
[----:B------:R-:W-:Y:S01]  /*15a0*/  UMOV UR9, 0x40000040 ;  /* 0x4000004000097882 */ /* 0x000fe20000000000 */
[----:B------:R-:W-:Y:S01]  /*15b0*/  UMOV UR11, 0x40000040 ;  /* 0x40000040000b7882 */ /* 0x000fe20000000000 */
[----:B------:R-:W-:Y:S02]  /*15c0*/  WARPGROUP.DEPBAR.LE gsb0, 0x0 ;  /* 0x00008000000079c5 */ /* 0x000fe40000010000 */
[----:B------:R-:W-:-:S06]  /*15d0*/  WARPGROUP.ARRIVE ;  /* 0x00000000000079c5 */ /* 0x000fcc0000000000 */
[----:B------:R-:W-:Y:S01]  /*15e0*/  HGMMA.64x128x8.F32.TF32 R24, gdesc[UR8], R24, gsb0 ;  /* 0x05e00000081879f0 */ /* 0x000fe20008002818 */
        /* <DEDUP_REMOVED lines=41> */
[----:B------:R-:W-:Y:S03]  /*1880*/  HGMMA.64x128x8.F32.TF32 R24, gdesc[UR8], R24, gsb0 ;  /* 0x05e00000081879f0 */ /* 0x000fe60008002818 */
[----:B------:R-:W-:Y:S02]  /*1890*/  WARPGROUP.DEPBAR.LE gsb0, 0x0 ;  /* 0x00008000000079c5 */ /* 0x000fe40000010000 */
[----:B------:R-:W-:Y:S05]  /*18a0*/  @!P2 BRA `(.L_x_18) ;  /* 0x00000004008ca947 */ /* 0x000fea0003800000 */
[----:B------:R-:W-:Y:S01]  /*18b0*/  UIADD3 UR5, UR42, 0x1, URZ ;  /* 0x000000012a057890 */ /* 0x000fe2000fffe03f */
[----:B01----:R-:W-:-:S03]  /*18c0*/  IMAD.U32 R0, RZ, RZ, UR44 ;  /* 0x0000002cff007e24 */ /* 0x003fc6000f8e00ff */
[----:B------:R-:W-:-:S04]  /*18d0*/  UISETP.NE.AND UP0, UPT, UR5, 0x4, UPT ;  /* 0x000000040500788c */ /* 0x000fc8000bf05270 */
[----:B------:R-:W-:Y:S02]  /*18e0*/  USEL UR6, URZ, 0x1, UP0 ;  /* 0x000000013f067887 */ /* 0x000fe40008000000 */
[----:B------:R-:W-:Y:S02]  /*18f0*/  USEL UR5, UR5, URZ, UP0 ;  /* 0x0000003f05057287 */ /* 0x000fe40008000000 */
[----:B------:R-:W-:-:S06]  /*1900*/  ULOP3.LUT UR6, UR40, UR6, URZ, 0x3c, !UPT ;  /* 0x0000000628067292 */ /* 0x000fcc000f8e3c3f */
[----:B------:R-:W-:Y:S01]  /*1910*/  IMAD.U32 R5, RZ, RZ, UR6 ;  /* 0x00000006ff057e24 */ /* 0x000fe2000f8e00ff */
[----:B------:R-:W-:-:S06]  /*1920*/  UMOV UR6, UR42 ;  /* 0x0000002a00067c82 */ /* 0x000fcc0008000000 */
.L_x_25:
[----:B01----:R-:W-:Y:S05]  /*1930*/  @!P0 BRA `(.L_x_19) ;  /* 0x0000000000048947 */ /* 0x003fea0003800000 */
[----:B------:R-:W-:Y:S01]  /*1940*/  BPT.TRAP 0x1 ;  /* 0x000000040000795c */ /* 0x000fe20000300000 */
.L_x_19:
[----:B------:R-:W0:Y:S01]  /*1950*/  S2UR UR8, SR_CgaCtaId ;  /* 0x00000000000879c3 */ /* 0x000e220000008800 */
[----:B------:R-:W-:Y:S01]  /*1960*/  UMOV UR7, 0x400 ;  /* 0x0000040000077882 */ /* 0x000fe20000000000 */
[----:B------:R-:W-:Y:S01]  /*1970*/  SHF.L.U32 R3, R5, 0x1f, RZ ;  /* 0x0000001f05037819 */ /* 0x000fe200000006ff */
[----:B0-----:R-:W-:-:S04]  /*1980*/  ULEA UR7, UR8, UR7, 0x18 ;  /* 0x0000000708077291 */ /* 0x001fc8000f8ec03f */
[----:B------:R-:W-:-:S09]  /*1990*/  ULEA UR8, UR5, UR7, 0x3 ;  /* 0x0000000705087291 */ /* 0x000fd2000f8e183f */
[----:B------:R0:W1:Y:S01]  /*19a0*/  SYNCS.PHASECHK.TRANS64.TRYWAIT P1, [UR8], R3 ;  /* 0x00000003ff0075a7 */ /* 0x0000620008020148 */
[----:B------:R-:W-:Y:S05]  /*19b0*/  @!P0 BRA `(.L_x_20) ;  /* 0x0000000000048947 */ /* 0x000fea0003800000 */
[----:B------:R-:W-:Y:S01]  /*19c0*/  BPT.TRAP 0x1 ;  /* 0x000000040000795c */ /* 0x000fe20000300000 */
.L_x_20:
[----:B-1----:R-:W-:Y:S05]  /*19d0*/  @P1 BRA `(.L_x_21) ;  /* 0x0000000000081947 */ /* 0x002fea0003800000 */
[----:B------:R-:W1:Y:S02]  /*19e0*/  SYNCS.PHASECHK.TRANS64.TRYWAIT P1, [UR8], R3 ;  /* 0x00000003ff0075a7 */ /* 0x000e640008020148 */
[----:B-1----:R-:W-:Y:S05]  /*19f0*/  @!P1 BRA `(.L_x_22) ;  /* 0x0000005800349947 */ /* 0x002fea0003800000 */
.L_x_21:
[----:B------:R-:W-:Y:S01]  /*1a00*/  ULEA UR12, UR5, UR45, 0xb ;  /* 0x0000002d050c7291 */ /* 0x000fe2000f8e583f */
[----:B------:R-:W-:Y:S01]  /*1a10*/  WARPGROUP.ARRIVE ;  /* 0x00000000000079c5 */ /* 0x000fe20000000000 */
[----:B------:R-:W-:Y:S01]  /*1a20*/  ULEA UR13, UR5, UR4, 0xb ;  /* 0x00000004050d7291 */ /* 0x000fe2000f8e583f */
[----:B------:R-:W-:Y:S01]  /*1a30*/  UMOV UR9, 0x40000040 ;  /* 0x4000004000097882 */ /* 0x000fe20000000000 */
[----:B------:R-:W-:-:S03]  /*1a40*/  UMOV UR11, 0x40000040 ;  /* 0x40000040000b7882 */ /* 0x000fc60000000000 */
[----:B------:R-:W-:Y:S02]  /*1a50*/  UMOV UR8, UR12 ;  /* 0x0000000c00087c82 */ /* 0x000fe40008000000 */
[----:B------:R-:W-:Y:S02]  /*1a60*/  UMOV UR10, UR13 ;  /* 0x0000000d000a7c82 */ /* 0x000fe40008000000 */
[----:B------:R-:W-:Y:S01]  /*1a70*/  HGMMA.64x128x8.F32.TF32 R24, gdesc[UR8], R24, gsb0 ;  /* 0x05e00000081879f0 */ /* 0x000fe20008002818 */
[----:B------:R-:W-:Y:S02]  /*1a80*/  UIADD3 UR8, UR12, 0x2, URZ ;  /* 0x000000020c087890 */ /* 0x000fe4000fffe03f */
[----:B------:R-:W-:Y:S01]  /*1a90*/  UIADD3 UR10, UR13, 0x2, URZ ;  /* 0x000000020d0a7890 */ /* 0x000fe2000fffe03f */
[----:B------:R-:W-:Y:S01]  /*1aa0*/  UMOV UR9, 0x40000040 ;  /* 0x4000004000097882 */ /* 0x000fe20000000000 */
[----:B------:R-:W-:Y:S01]  /*1ab0*/  UMOV UR11, 0x40000040 ;  /* 0x40000040000b7882 */ /* 0x000fe20000000000 */
[----:B------:R-:W-:-:S02]  /*1ac0*/  WARPGROUP.DEPBAR.LE gsb0, 0x0 ;  /* 0x00008000000079c5 */ /* 0x000fc40000010000 */
        /* <DEDUP_REMOVED lines=46> */
[----:B------:R-:W-:Y:S01]  /*1db0*/  BPT.TRAP 0x1 ;  /* 0x000000040000795c */ /* 0x000fe20000300000 */
.L_x_23:
[----:B------:R-:W-:Y:S01]  /*1dc0*/  ULEA UR7, UR6, UR7, 0x3 ;  /* 0x0000000706077291 */ /* 0x000fe2000f8e183f */
[----:B------:R-:W-:-:S03]  /*1dd0*/  ISETP.GT.U32.AND P1, PT, R18, 0x1, PT ;  /* 0x000000011200780c */ /* 0x000fc60003f24070 */
[----:B------:R-:W-:-:S04]  /*1de0*/  UIADD3 UR7, UR7, 0x20, URZ ;  /* 0x0000002007077890 */ /* 0x000fc8000fffe03f */
[----:B------:R-:W-:-:S09]  /*1df0*/  UPRMT UR7, URZ, 0x654, UR7 ;  /* 0x000006543f077896 */ /* 0x000fd20008000007 */
[----:B------:R-:W-:Y:S01]  /*1e00*/  SYNCS.ARRIVE.TRANS64.RED.A1T0 RZ, [UR7], RZ ;  /* 0x000000ffffff79a7 */ /* 0x000fe20008100407 */
[----:B------:R-:W-:Y:S05]  /*1e10*/  @P1 BRA `(.L_x_24) ;  /* 0x0000000000041947 */ /* 0x000fea0003800000 */
[----:B------:R-:W-:Y:S01]  /*1e20*/  BPT.TRAP 0x1 ;  /* 0x000000040000795c */ /* 0x000fe20000300000 */
.L_x_24:
[----:B------:R-:W-:Y:S01]  /*1e30*/  UIADD3 UR5, UR5, 0x1, URZ ;  /* 0x0000000105057890 */ /* 0x000fe2000fffe03f */
[C---:B------:R-:W-:Y:S01]  /*1e40*/  ISETP.GT.AND P1, PT, R0.reuse, 0x1, PT ;  /* 0x000000010000780c */ /* 0x040fe20003f24270 */
[----:B------:R-:W-:Y:S01]  /*1e50*/  UIADD3 UR6, UR6, 0x1, URZ ;  /* 0x0000000106067890 */ /* 0x000fe2000fffe03f */
[----:B------:R-:W-:Y:S01]  /*1e60*/  VIADD R0, R0, 0xffffffff ;  /* 0xffffffff00007836 */ /* 0x000fe20000000000 */
[----:B------:R-:W-:Y:S02]  /*1e70*/  UISETP.NE.AND UP0, UPT, UR5, 0x4, UPT ;  /* 0x000000040500788c */ /* 0x000fe4000bf05270 */
[----:B------:R-:W-:Y:S02]  /*1e80*/  UISETP.NE.AND UP1, UPT, UR6, 0x4, UPT ;  /* 0x000000040600788c */ /* 0x000fe4000bf25270 */
[----:B------:R-:W-:Y:S02]  /*1e90*/  USEL UR7, URZ, 0x1, UP0 ;  /* 0x000000013f077887 */ /* 0x000fe40008000000 */
[----:B------:R-:W-:-:S02]  /*1ea0*/  USEL UR5, UR5, URZ, UP0 ;  /* 0x0000003f05057287 */ /* 0x000fc40008000000 */
[----:B------:R-:W-:Y:S02]  /*1eb0*/  USEL UR6, UR6, URZ, UP1 ;  /* 0x0000003f06067287 */ /* 0x000fe40008800000 */
[----:B------:R-:W-:Y:S01]  /*1ec0*/  LOP3.LUT R5, R5, UR7, RZ, 0x3c, !PT ;  /* 0x0000000705057c12 */ /* 0x000fe2000f8e3cff */
[----:B------:R-:W-:Y:S09]  /*1ed0*/  @P1 BRA `(.L_x_25) ;  /* 0xfffffff800941947 */ /* 0x000ff2000383ffff */
.L_x_18:
[----:B01----:R-:W0:Y:S02]  /*1ee0*/  LDC R0, c[0x0][0x28c] ;  /* 0x0000a300ff007b82 */ /* 0x003e240000000800 */
[----:B0-----:R-:W-:-:S13]  /*1ef0*/  ISETP.GE.AND P1, PT, R0, 0x1, PT ;  /* 0x000000010000780c */ /* 0x001fda0003f26270 */
[----:B------:R-:W-:Y:S05]  /*1f00*/  @!P1 BRA `(.L_x_26) ;  /* 0x0000000000389947 */ /* 0x000fea0003800000 */
[----:B------:R-:W-:Y:S05]  /*1f10*/  @!P0 BRA `(.L_x_27) ;  /* 0x0000000000048947 */ /* 0x000fea0003800000 */
[----:B------:R-:W-:Y:S01]  /*1f20*/  BPT.TRAP 0x1 ;  /* 0x000000040000795c */ /* 0x000fe20000300000 */
.L_x_27:
[----:B------:R-:W0:Y:S01]  /*1f30*/  S2UR UR6, SR_CgaCtaId ;  /* 0x00000000000679c3 */ /* 0x000e220000008800 */
[----:B------:R-:W-:Y:S01]  /*1f40*/  UIADD3 UR4, UR44, UR42, URZ ;  /* 0x0000002a2c047290 */ /* 0x000fe2000fffe03f */
[----:B------:R-:W-:Y:S01]  /*1f50*/  ISETP.GT.U32.AND P0, PT, R18, 0x1, PT ;  /* 0x000000011200780c */ /* 0x000fe20003f04070 */
[----:B------:R-:W-:Y:S02]  /*1f60*/  UMOV UR5, 0x400 ;  /* 0x0000040000057882 */ /* 0x000fe40000000000 */
[----:B------:R-:W-:-:S04]  /*1f70*/  USHF.L.U32 UR4, UR4, 0x3, URZ ;  /* 0x0000000304047899 */ /* 0x000fc8000800063f */
[----:B------:R-:W-:Y:S02]  /*1f80*/  ULOP3.LUT UR4, UR4, 0x18, URZ, 0xc0, !UPT ;  /* 0x0000001804047892 */ /* 0x000fe4000f8ec03f */
[----:B0-----:R-:W-:-:S04]  /*1f90*/  ULEA UR5, UR6, UR5, 0x18 ;  /* 0x0000000506057291 */ /* 0x001fc8000f8ec03f */
[----:B------:R-:W-:-:S04]  /*1fa0*/  UIADD3 UR4, UR5, 0x20, UR4 ;  /* 0x0000002005047890 */ /* 0x000fc8000fffe004 */
[----:B------:R-:W-:-:S09]  /*1fb0*/  UPRMT UR4, URZ, 0x654, UR4 ;  /* 0x000006543f047896 */ /* 0x000fd20008000004 */
[----:B------:R-:W-:Y:S01]  /*1fc0*/  SYNCS.ARRIVE.TRANS64.RED.A1T0 RZ, [UR4], RZ ;  /* 0x000000ffffff79a7 */ /* 0x000fe20008100404 */
[----:B------:R-:W-:Y:S05]  /*1fd0*/  @P0 BRA `(.L_x_26) ;  /* 0x0000000000040947 */ /* 0x000fea0003800000 */
[----:B------:R-:W-:Y:S01]  /*1fe0*/  BPT.TRAP 0x1 ;  /* 0x000000040000795c */ /* 0x000fe20000300000 */
.L_x_26:
[----:B------:R-:W-:Y:S01]  /*1ff0*/  IMAD.SHL.U32 R6, R100, 0x80, RZ ;  /* 0x0000008064067824 */ /* 0x000fe200078e00ff */
[----:B------:R-:W-:Y:S01]  /*2000*/  ULDC UR6, c[0x0][0x288] ;  /* 0x0000a20000067ab9 */ /* 0x000fe20000000800 */
[----:B------:R-:W-:Y:S01]  /*2010*/  SHF.R.S32.HI R11, RZ, 0x1f, R99 ;  /* 0x0000001fff0b7819 */ /* 0x000fe20000011463 */
[C---:B------:R-:W-:Y:S01]  /*2020*/  IMAD.SHL.U32 R10, R101.reuse, 0x80, RZ ;  /* 0x00000080650a7824 */ /* 0x040fe200078e00ff */
[----:B------:R-:W-:Y:S01]  /*2030*/  ULDC.64 UR4, c[0x0][0x5d0] ;  /* 0x0001740000047ab9 */ /* 0x000fe20000000a00 */
[C---:B------:R-:W-:Y:S01]  /*2040*/  LOP3.LUT R8, R6.reuse, 0x6, R93, 0xf8, !PT ;  /* 0x0000000606087812 */ /* 0x040fe200078ef85d */
[----:B------:R-:W-:Y:S01]  /*2050*/  IMAD.WIDE R100, R101, 0x80, R22 ;  /* 0x0000008065647825 */ /* 0x000fe200078e0216 */
[----:B------:R-:W-:Y:S01]  /*2060*/  ISETP.GE.AND P0, PT, R6, UR6, PT ;  /* 0x0000000606007c0c */ /* 0x000fe2000bf06270 */
[----:B------:R-:W-:Y:S01]  /*2070*/  ULDC UR6, c[0x0][0x284] ;  /* 0x0000a10000067ab9 */ /* 0x000fe20000000800 */
[----:B------:R-:W-:Y:S01]  /*2080*/  SHF.R.S32.HI R9, RZ, 0x1f, R8 ;  /* 0x0000001fff097819 */ /* 0x000fe20000011408 */
[----:B------:R-:W-:Y:S01]  /*2090*/  IMAD R0, R11, UR4, RZ ;  /* 0x000000040b007c24 */ /* 0x000fe2000f8e02ff */
[----:B------:R-:W-:-:S03]  /*20a0*/  ISETP.GE.OR P0, PT, R10, UR6, P0 ;  /* 0x000000060a007c0c */ /* 0x000fc60008706670 */
[C---:B------:R-:W-:Y:S02]  /*20b0*/  IMAD R3, R99.reuse, UR5, R0 ;  /* 0x0000000563037c24 */ /* 0x040fe4000f8e0200 */
[----:B------:R-:W-:Y:S01]  /*20c0*/  IMAD.WIDE.U32 R4, R99, UR4, R8 ;  /* 0x0000000463047c25 */ /* 0x000fe2000f8e0008 */
[----:B------:R-:W-:-:S03]  /*20d0*/  ULDC.64 UR4, c[0x0][0x5c8] ;  /* 0x0001720000047ab9 */ /* 0x000fc60000000a00 */
[----:B------:R-:W-:Y:S02]  /*20e0*/  IMAD R7, R101, UR4, RZ ;  /* 0x0000000465077c24 */ /* 0x000fe4000f8e02ff */
[----:B------:R-:W-:Y:S02]  /*20f0*/  IMAD.IADD R5, R5, 0x1, R3 ;  /* 0x0000000105057824 */ /* 0x000fe400078e0203 */
[C---:B------:R-:W-:Y:S02]  /*2100*/  IMAD R7, R100.reuse, UR5, R7 ;  /* 0x0000000564077c24 */ /* 0x040fe4000f8e0207 */
[----:B------:R-:W-:-:S04]  /*2110*/  IMAD.WIDE.U32 R102, R100, UR4, R4 ;  /* 0x0000000464667c25 */ /* 0x000fc8000f8e0004 */
[----:B------:R-:W-:Y:S01]  /*2120*/  IMAD.MOV.U32 R0, RZ, RZ, -0x1 ;  /* 0xffffffffff007424 */ /* 0x000fe200078e00ff */
[----:B------:R-:W-:Y:S06]  /*2130*/  @P0 BRA `(.L_x_28) ;  /* 0x0000003400040947 */ /* 0x000fec0003800000 */
[----:B-----5:R-:W-:Y:S01]  /*2140*/  FSETP.NEU.AND P0, PT, R88, RZ, PT ;  /* 0x000000ff5800720b */ /* 0x020fe20003f0d000 */
[----:B------:R-:W-:Y:S01]  /*2150*/  IMAD.IADD R4, R89, 0x1, -R6 ;  /* 0x0000000159047824 */ /* 0x000fe200078e0a06 */
[----:B------:R-:W-:Y:S01]  /*2160*/  BSSY B0, `(.L_x_28) ;  /* 0x000033e000007945 */ /* 0x000fe20003800000 */
[----:B------:R-:W-:Y:S02]  /*2170*/  IMAD.IADD R3, R97, 0x1, -R10 ;  /* 0x0000000161037824 */ /* 0x000fe400078e0a0a */
[----:B------:R-:W-:Y:S01]  /*2180*/  IMAD.IADD R111, R103, 0x1, R7 ;  /* 0x00000001676f7824 */ /* 0x000fe200078e0207 */
[----:B------:R-:W-:-:S04]  /*2190*/  ISETP.GT.AND P3, PT, R4, RZ, PT ;  /* 0x000000ff0400720c */ /* 0x000fc80003f64270 */
[----:B------:R-:W-:-:S03]  /*21a0*/  ISETP.GT.AND P1, PT, R3, RZ, P3 ;  /* 0x000000ff0300720c */ /* 0x000fc60001f24270 */
[----:B------:R-:W-:Y:S10]  /*21b0*/  @!P0 BRA `(.L_x_29) ;  /* 0x0000002400208947 */ /* 0x000ff40003800000 */
[----:B------:R-:W0:Y:S01]  /*21c0*/  LDC.64 R104, c[0x0][0x5b8] ;  /* 0x00016e00ff687b82 */ /* 0x000e220000000a00 */
[----:B------:R-:W-:-:S07]  /*21d0*/  ULDC.64 UR4, c[0x0][0x5c0] ;  /* 0x0001700000047ab9 */ /* 0x000fce0000000a00 */
[----:B------:R-:W1:Y:S08]  /*21e0*/  LDC.64 R106, c[0x0][0x5b0] ;  /* 0x00016c00ff6a7b82 */ /* 0x000e700000000a00 */
[----:B------:R-:W2:Y:S01]  /*21f0*/  LDC.64 R108, c[0x0][0x5a8] ;  /* 0x00016a00ff6c7b82 */ /* 0x000ea20000000a00 */
[-C--:B0-----:R-:W-:Y:S02]  /*2200*/  IMAD R6, R11, R104.reuse, RZ ;  /* 0x000000680b067224 */ /* 0x081fe400078e02ff */
[----:B------:R-:W-:-:S04]  /*2210*/  IMAD.WIDE.U32 R12, R99, R104, R8 ;  /* 0x00000068630c7225 */ /* 0x000fc800078e0008 */
[----:B------:R-:W-:Y:S02]  /*2220*/  IMAD R103, R99, R105, R6 ;  /* 0x0000006963677224 */ /* 0x000fe400078e0206 */
[-C--:B-1----:R-:W-:Y:S02]  /*2230*/  IMAD R5, R101, R106.reuse, RZ ;  /* 0x0000006a65057224 */ /* 0x082fe400078e02ff */
[----:B------:R-:W-:Y:S02]  /*2240*/  IMAD.IADD R13, R13, 0x1, R103 ;  /* 0x000000010d0d7824 */ /* 0x000fe400078e0267 */
[C---:B------:R-:W-:Y:S02]  /*2250*/  IMAD R105, R100.reuse, R107, R5 ;  /* 0x0000006b64697224 */ /* 0x040fe400078e0205 */
[----:B------:R-:W-:-:S04]  /*2260*/  IMAD.WIDE.U32 R6, R100, R106, R12 ;  /* 0x0000006a64067225 */ /* 0x000fc800078e000c */
[----:B------:R-:W-:Y:S01]  /*2270*/  IMAD.IADD R5, R7, 0x1, R105 ;  /* 0x0000000107057824 */ /* 0x000fe200078e0269 */
[----:B--2---:R-:W-:-:S04]  /*2280*/  LEA R14, P0, R6, R108, 0x2 ;  /* 0x0000006c060e7211 */ /* 0x004fc800078010ff */
[----:B------:R-:W-:-:S05]  /*2290*/  LEA.HI.X R15, R6, R109, R5, 0x2, P0 ;  /* 0x0000006d060f7211 */ /* 0x000fca00000f1405 */
[----:B------:R0:W2:Y:S01]  /*22a0*/  @P1 LDG.E.LTC128B R5, desc[UR36][R14.64] ;  /* 0x000000240e051981 */ /* 0x0000a2000c1e1920 */
[----:B------:R-:W-:Y:S01]  /*22b0*/  IMAD.WIDE.U32 R6, R100, R106, R8 ;  /* 0x0000006a64067225 */ /* 0x000fe200078e0008 */
[C---:B------:R-:W-:Y:S01]  /*22c0*/  SHF.L.U64.HI R11, R106.reuse, 0x3, R107 ;  /* 0x000000036a0b7819 */ /* 0x040fe2000001026b */
[----:B------:R-:W-:Y:S01]  /*22d0*/  BSSY B1, `(.L_x_30) ;  /* 0x0000016000017945 */ /* 0x000fe20003800000 */
[----:B------:R-:W-:Y:S01]  /*22e0*/  ISETP.GT.AND P3, PT, R3, 0x8, P3 ;  /* 0x000000080300780c */ /* 0x000fe20001f64270 */
[----:B------:R-:W-:Y:S02]  /*22f0*/  IMAD.IADD R7, R105, 0x1, R7 ;  /* 0x0000000169077824 */ /* 0x000fe400078e0207 */
[----:B------:R-:W-:Y:S02]  /*2300*/  IMAD.SHL.U32 R10, R106, 0x8, RZ ;  /* 0x000000086a0a7824 */ /* 0x000fe400078e00ff */
[----:B------:R-:W-:-:S04]  /*2310*/  IMAD.WIDE.U32 R20, R99, R104, R6 ;  /* 0x0000006863147225 */ /* 0x000fc800078e0006 */
[----:B------:R-:W-:Y:S01]  /*2320*/  IMAD.WIDE.U32 R100, R100, R106, R10 ;  /* 0x0000006a64647225 */ /* 0x000fe200078e000a */
[----:B------:R-:W-:Y:S02]  /*2330*/  LEA R10, P0, R102, UR4, 0x2 ;  /* 0x00000004660a7c11 */ /* 0x000fe4000f8010ff */
[----:B------:R-:W-:Y:S01]  /*2340*/  LEA R6, P4, R20, R108, 0x2 ;  /* 0x0000006c14067211 */ /* 0x000fe200078810ff */
[----:B0-----:R-:W-:Y:S01]  /*2350*/  IMAD.IADD R14, R103, 0x1, R21 ;  /* 0x00000001670e7824 */ /* 0x001fe200078e0215 */
[----:B------:R-:W-:Y:S01]  /*2360*/  LEA.HI.X R11, R102, UR5, R111, 0x2, P0 ;  /* 0x00000005660b7c11 */ /* 0x000fe200080f146f */
[----:B------:R-:W-:Y:S01]  /*2370*/  IMAD.IADD R105, R105, 0x1, R101 ;  /* 0x0000000169697824 */ /* 0x000fe200078e0265 */
[----:B------:R-:W-:Y:S02]  /*2380*/  ISETP.GT.AND P0, PT, R4, 0x1, PT ;  /* 0x000000010400780c */ /* 0x000fe40003f04270 */
[----:B------:R-:W-:Y:S01]  /*2390*/  IADD3 R15, P2, R12, R100, RZ ;  /* 0x000000640c0f7210 */ /* 0x000fe20007f5e0ff */
[----:B--2---:R-:W-:-:S04]  /*23a0*/  FMUL R7, R5, R88 ;  /* 0x0000005805077220 */ /* 0x004fc80000400000 */
[----:B------:R-:W-:Y:S01]  /*23b0*/  FFMA R21, R24, R19, R7 ;  /* 0x0000001318157223 */ /* 0x000fe20000000007 */
[----:B------:R-:W-:Y:S01]  /*23c0*/  LEA.HI.X R7, R20, R109, R14, 0x2, P4 ;  /* 0x0000006d14077211 */ /* 0x000fe200020f140e */
[----:B------:R-:W-:Y:S01]  /*23d0*/  IMAD.X R20, R105, 0x1, R13, P2 ;  /* 0x0000000169147824 */ /* 0x000fe200010e060d */
[----:B------:R-:W-:Y:S02]  /*23e0*/  ISETP.GT.AND P4, PT, R3, RZ, P0 ;  /* 0x000000ff0300720c */ /* 0x000fe40000784270 */
[----:B------:R0:W-:Y:S01]  /*23f0*/  @P1 STG.E desc[UR36][R10.64], R21 ;  /* 0x000000150a001986 */ /* 0x0001e2000c101924 */
[----:B------:R-:W-:-:S10]  /*2400*/  LEA R14, P1, R15, R108, 0x2 ;  /* 0x0000006c0f0e7211 */ /* 0x000fd400078210ff */
[----:B------:R-:W-:Y:S05]  /*2410*/  @!P4 BRA `(.L_x_31) ;  /* 0x000000000004c947 */ /* 0x000fea0003800000 */
[----:B------:R1:W5:Y:S02]  /*2420*/  LDG.E.LTC128B R5, desc[UR36][R6.64+0x4] ;  /* 0x0000042406057981 */ /* 0x000364000c1e1920 */
.L_x_31:
[----:B------:R-:W-:Y:S05]  /*2430*/  BSYNC B1 ;  /* 0x0000000000017941 */ /* 0x000fea0003800000 */
.L_x_30:
[----:B-----5:R-:W-:Y:S01]  /*2440*/  FMUL R12, R5, R88 ;  /* 0x00000058050c7220 */ /* 0x020fe20000400000 */
[----:B------:R-:W-:-:S03]  /*2450*/  LEA.HI.X R15, R15, R109, R20, 0x2, P1 ;  /* 0x0000006d0f0f7211 */ /* 0x000fc600008f1414 */
[----:B------:R-:W-:Y:S01]  /*2460*/  FFMA R101, R25, R19, R12 ;  /* 0x0000001319657223 */ /* 0x000fe2000000000c */
[----:B------:R-:W-:-:S04]  /*2470*/  IMAD.MOV.U32 R25, RZ, RZ, R5 ;  /* 0x000000ffff197224 */ /* 0x000fc800078e0005 */
[----:B------:R2:W-:Y:S04]  /*2480*/  @P4 STG.E desc[UR36][R10.64+0x4], R101 ;  /* 0x000004650a004986 */ /* 0x0005e8000c101924 */
[----:B------:R-:W3:Y:S01]  /*2490*/  @P3 LDG.E.LTC128B R25, desc[UR36][R14.64] ;  /* 0x000000240e193981 */ /* 0x000ee2000c1e1920 */
[C---:B------:R-:W-:Y:S01]  /*24a0*/  SHF.L.U64.HI R13, R92.reuse, 0x2, R91 ;  /* 0x000000025c0d7819 */ /* 0x040fe2000001025b */
[----:B------:R-:W-:Y:S01]  /*24b0*/  BSSY B1, `(.L_x_32) ;  /* 0x0000010000017945 */ /* 0x000fe20003800000 */
[----:B------:R-:W-:Y:S02]  /*24c0*/  LEA R12, P2, R92, R10, 0x2 ;  /* 0x0000000a5c0c7211 */ /* 0x000fe400078410ff */
[----:B------:R-:W-:Y:S02]  /*24d0*/  IADD3 R20, P1, R8, R100, RZ ;  /* 0x0000006408147210 */ /* 0x000fe40007f3e0ff */
[----:B------:R-:W-:Y:S01]  /*24e0*/  ISETP.GT.AND P0, PT, R3, 0x8, P0 ;  /* 0x000000080300780c */ /* 0x000fe20000704270 */
[----:B------:R-:W-:-:S02]  /*24f0*/  IMAD.X R13, R13, 0x1, R11, P2 ;  /* 0x000000010d0d7824 */ /* 0x000fc400010e060b */
[----:B0-----:R-:W-:Y:S01]  /*2500*/  IMAD.X R21, R9, 0x1, R105, P1 ;  /* 0x0000000109157824 */ /* 0x001fe200008e0669 */
[----:B------:R-:W-:Y:S01]  /*2510*/  ISETP.GT.AND P1, PT, R4, 0x8, PT ;  /* 0x000000080400780c */ /* 0x000fe20003f24270 */
[----:B------:R-:W-:-:S04]  /*2520*/  IMAD.WIDE.U32 R20, R99, R104, R20 ;  /* 0x0000006863147225 */ /* 0x000fc800078e0014 */
[----:B------:R-:W-:Y:S01]  /*2530*/  IMAD.IADD R9, R103, 0x1, R21 ;  /* 0x0000000167097824 */ /* 0x000fe200078e0215 */
[----:B------:R-:W-:-:S04]  /*2540*/  LEA R8, P4, R20, R108, 0x2 ;  /* 0x0000006c14087211 */ /* 0x000fc800078810ff */
[----:B------:R-:W-:Y:S01]  /*2550*/  LEA.HI.X R9, R20, R109, R9, 0x2, P4 ;  /* 0x0000006d14097211 */ /* 0x000fe200020f1409 */
[----:B---3--:R-:W-:-:S04]  /*2560*/  FMUL R5, R25, R88 ;  /* 0x0000005819057220 */ /* 0x008fc80000400000 */
[----:B------:R-:W-:-:S05]  /*2570*/  FFMA R5, R26, R19, R5 ;  /* 0x000000131a057223 */ /* 0x000fca0000000005 */
[----:B------:R2:W-:Y:S01]  /*2580*/  @P3 STG.E desc[UR36][R12.64], R5 ;  /* 0x000000050c003986 */ /* 0x0005e2000c101924 */
[----:B------:R-:W-:Y:S05]  /*2590*/  @!P0 BRA `(.L_x_33) ;  /* 0x0000000000048947 */ /* 0x000fea0003800000 */
[----:B------:R0:W5:Y:S02]  /*25a0*/  LDG.E.LTC128B R25, desc[UR36][R8.64+0x4] ;  /* 0x0000042408197981 */ /* 0x000164000c1e1920 */
.L_x_33:
[----:B------:R-:W-:Y:S05]  /*25b0*/  BSYNC B1 ;  /* 0x0000000000017941 */ /* 0x000fea0003800000 */
.L_x_32:
[----:B-----5:R-:W-:Y:S01]  /*25c0*/  FMUL R14, R25, R88 ;  /* 0x00000058190e7220 */ /* 0x020fe20000400000 */
[----:B------:R-:W-:Y:S01]  /*25d0*/  ISETP.GT.AND P3, PT, R3, RZ, P1 ;  /* 0x000000ff0300720c */ /* 0x000fe20000f64270 */
[----:B------:R-:W-:Y:S01]  /*25e0*/  BSSY B1, `(.L_x_34) ;  /* 0x0000006000017945 */ /* 0x000fe20003800000 */
[----:B------:R-:W-:Y:S01]  /*25f0*/  ISETP.GT.AND P2, PT, R4, 0x9, PT ;  /* 0x000000090400780c */ /* 0x000fe20003f44270 */
[----:B------:R-:W-:-:S05]  /*2600*/  FFMA R27, R27, R19, R14 ;  /* 0x000000131b1b7223 */ /* 0x000fca000000000e */
[----:B------:R3:W-:Y:S05]  /*2610*/  @P0 STG.E desc[UR36][R12.64+0x4], R27 ;  /* 0x0000041b0c000986 */ /* 0x0007ea000c101924 */
[----:B------:R-:W-:Y:S05]  /*2620*/  @!P3 BRA `(.L_x_35) ;  /* 0x000000000004b947 */ /* 0x000fea0003800000 */
[----:B------:R4:W5:Y:S02]  /*2630*/  LDG.E.LTC128B R25, desc[UR36][R6.64+0x20] ;  /* 0x0000202406197981 */ /* 0x000964000c1e1920 */
.L_x_35:
[----:B------:R-:W-:Y:S05]  /*2640*/  BSYNC B1 ;  /* 0x0000000000017941 */ /* 0x000fea0003800000 */
.L_x_34:
[----:B--2--5:R-:W-:Y:S01]  /*2650*/  FMUL R5, R25, R88 ;  /* 0x0000005819057220 */ /* 0x024fe20000400000 */
[----:B------:R-:W-:Y:S01]  /*2660*/  ISETP.GT.AND P0, PT, R3, RZ, P2 ;  /* 0x000000ff0300720c */ /* 0x000fe20001704270 */
[----:B------:R-:W-:Y:S02]  /*2670*/  BSSY B1, `(.L_x_36) ;  /* 0x0000005000017945 */ /* 0x000fe40003800000 */
[----:B------:R-:W-:-:S05]  /*2680*/  FFMA R5, R28, R19, R5 ;  /* 0x000000131c057223 */ /* 0x000fca0000000005 */
[----:B------:R2:W-:Y:S05]  /*2690*/  @P3 STG.E desc[UR36][R10.64+0x20], R5 ;  /* 0x000020050a003986 */ /* 0x0005ea000c101924 */
[----:B------:R-:W-:Y:S05]  /*26a0*/  @!P0 BRA `(.L_x_37) ;  /* 0x0000000000048947 */ /* 0x000fea0003800000 */
[----:B------:R0:W5:Y:S02]  /*26b0*/  LDG.E.LTC128B R25, desc[UR36][R6.64+0x24] ;  /* 0x0000242406197981 */ /* 0x000164000c1e1920 */
.L_x_37:
[----:B------:R-:W-:Y:S05]  /*26c0*/  BSYNC B1 ;  /* 0x0000000000017941 */ /* 0x000fea0003800000 */
.L_x_36:
[----:B-----5:R-:W-:Y:S01]  /*26d0*/  FMUL R14, R25, R88 ;  /* 0x00000058190e7220 */ /* 0x020fe20000400000 */
[----:B------:R-:W-:Y:S01]  /*26e0*/  ISETP.GT.AND P1, PT, R3, 0x8, P1 ;  /* 0x000000080300780c */ /* 0x000fe20000f24270 */
[----:B------:R-:W-:Y:S02]  /*26f0*/  BSSY B1, `(.L_x_38) ;  /* 0x0000005000017945 */ /* 0x000fe40003800000 */
[----:B------:R-:W-:-:S05]  /*2700*/  FFMA R29, R29, R19, R14 ;  /* 0x000000131d1d7223 */ /* 0x000fca000000000e */
[----:B------:R0:W-:Y:S05]  /*2710*/  @P0 STG.E desc[UR36][R10.64+0x24], R29 ;  /* 0x0000241d0a000986 */ /* 0x0001ea000c101924 */
[----:B------:R-:W-:Y:S05]  /*2720*/  @!P1 BRA `(.L_x_39) ;  /* 0x0000000000049947 */ /* 0x000fea0003800000 */
[----:B------:R0:W5:Y:S02]  /*2730*/  LDG.E.LTC128B R25, desc[UR36][R8.64+0x20] ;  /* 0x0000202408197981 */ /* 0x000164000c1e1920 */
.L_x_39:
[----:B------:R-:W-:Y:S05]  /*2740*/  BSYNC B1 ;  /* 0x0000000000017941 */ /* 0x000fea0003800000 */
.L_x_38:
[----:B--2--5:R-:W-:Y:S01]  /*2750*/  FMUL R5, R25, R88 ;  /* 0x0000005819057220 */ /* 0x024fe20000400000 */
[----:B------:R-:W-:Y:S01]  /*2760*/  ISETP.GT.AND P2, PT, R3, 0x8, P2 ;  /* 0x000000080300780c */ /* 0x000fe20001744270 */
[----:B------:R-:W-:Y:S01]  /*2770*/  BSSY B1, `(.L_x_40) ;  /* 0x0000006000017945 */ /* 0x000fe20003800000 */
[----:B------:R-:W-:Y:S01]  /*2780*/  ISETP.GT.AND P0, PT, R4, 0x10, PT ;  /* 0x000000100400780c */ /* 0x000fe20003f04270 */
[----:B------:R-:W-:-:S05]  /*2790*/  FFMA R5, R30, R19, R5 ;  /* 0x000000131e057223 */ /* 0x000fca0000000005 */
[----:B------:R2:W-:Y:S05]  /*27a0*/  @P1 STG.E desc[UR36][R12.64+0x20], R5 ;  /* 0x000020050c001986 */ /* 0x0005ea000c101924 */
[----:B------:R-:W-:Y:S05]  /*27b0*/  @!P2 BRA `(.L_x_41) ;  /* 0x000000000004a947 */ /* 0x000fea0003800000 */
[----:B------:R0:W5:Y:S02]  /*27c0*/  LDG.E.LTC128B R25, desc[UR36][R8.64+0x24] ;  /* 0x0000242408197981 */ /* 0x000164000c1e1920 */
.L_x_41:
[----:B------:R-:W-:Y:S05]  /*27d0*/  BSYNC B1 ;  /* 0x0000000000017941 */ /* 0x000fea0003800000 */
.L_x_40:
        /* <DEDUP_REMOVED lines=8> */
.L_x_43:
[----:B------:R-:W-:Y:S05]  /*2860*/  BSYNC B1 ;  /* 0x0000000000017941 */ /* 0x000fea0003800000 */
.L_x_42:
[----:B--2--5:R-:W-:Y:S01]  /*2870*/  FMUL R5, R25, R88 ;  /* 0x0000005819057220 */ /* 0x024fe20000400000 */
[----:B------:R-:W-:Y:S01]  /*2880*/  ISETP.GT.AND P2, PT, R3, RZ, P1 ;  /* 0x000000ff0300720c */ /* 0x000fe20000f44270 */
[----:B------:R-:W-:Y:S02]  /*2890*/  BSSY B1, `(.L_x_44) ;  /* 0x0000005000017945 */ /* 0x000fe40003800000 */
[----:B------:R-:W-:-:S05]  /*28a0*/  FFMA R5, R32, R19, R5 ;  /* 0x0000001320057223 */ /* 0x000fca0000000005 */
[----:B------:R2:W-:Y:S05]  /*28b0*/  @P3 STG.E desc[UR36][R10.64+0x40], R5 ;  /* 0x000040050a003986 */ /* 0x0005ea000c101924 */
[----:B------:R-:W-:Y:S05]  /*28c0*/  @!P2 BRA `(.L_x_45) ;  /* 0x000000000004a947 */ /* 0x000fea0003800000 */
[----:B------:R0:W5:Y:S02]  /*28d0*/  LDG.E.LTC128B R25, desc[UR36][R6.64+0x44] ;  /* 0x0000442406197981 */ /* 0x000164000c1e1920 */
.L_x_45:
[----:B------:R-:W-:Y:S05]  /*28e0*/  BSYNC B1 ;  /* 0x0000000000017941 */ /* 0x000fea0003800000 */
.L_x_44:
[----:B-----5:R-:W-:Y:S01]  /*28f0*/  FMUL R14, R25, R88 ;  /* 0x00000058190e7220 */ /* 0x020fe20000400000 */
[----:B------:R-:W-:Y:S01]  /*2900*/  ISETP.GT.AND P0, PT, R3, 0x8, P0 ;  /* 0x000000080300780c */ /* 0x000fe20000704270 */
[----:B------:R-:W-:Y:S02]  /*2910*/  BSSY B1, `(.L_x_46) ;  /* 0x0000005000017945 */ /* 0x000fe40003800000 */
[----:B------:R-:W-:-:S05]  /*2920*/  FFMA R33, R33, R19, R14 ;  /* 0x0000001321217223 */ /* 0x000fca000000000e */
[----:B------:R0:W-:Y:S05]  /*2930*/  @P2 STG.E desc[UR36][R10.64+0x44], R33 ;  /* 0x000044210a002986 */ /* 0x0001ea000c101924 */
[----:B------:R-:W-:Y:S05]  /*2940*/  @!P0 BRA `(.L_x_47) ;  /* 0x0000000000048947 */ /* 0x000fea0003800000 */
[----:B------:R0:W5:Y:S02]  /*2950*/  LDG.E.LTC128B R25, desc[UR36][R8.64+0x40] ;  /* 0x0000402408197981 */ /* 0x000164000c1e1920 */
.L_x_47:
[----:B------:R-:W-:Y:S05]  /*2960*/  BSYNC B1 ;  /* 0x0000000000017941 */ /* 0x000fea0003800000 */
.L_x_46:
        /* <DEDUP_REMOVED lines=8> */
.L_x_49:
[----:B------:R-:W-:Y:S05]  /*29f0*/  BSYNC B1 ;  /* 0x0000000000017941 */ /* 0x000fea0003800000 */
.L_x_48:
        /* <DEDUP_REMOVED lines=8> */
.L_x_51:
[----:B------:R-:W-:Y:S05]  /*2a80*/  BSYNC B1 ;  /* 0x0000000000017941 */ /* 0x000fea0003800000 */
.L_x_50:
[----:B--2--5:R-:W-:Y:S01]  /*2a90*/  FMUL R5, R25, R88 ;  /* 0x0000005819057220 */ /* 0x024fe20000400000 */
[----:B------:R-:W-:Y:S01]  /*2aa0*/  ISETP.GT.AND P1, PT, R3, RZ, P0 ;  /* 0x000000ff0300720c */ /* 0x000fe20000724270 */
[----:B------:R-:W-:Y:S02]  /*2ab0*/  BSSY B1, `(.L_x_52) ;  /* 0x0000005000017945 */ /* 0x000fe40003800000 */
[----:B------:R-:W-:-:S05]  /*2ac0*/  FFMA R5, R36, R19, R5 ;  /* 0x0000001324057223 */ /* 0x000fca0000000005 */
[----:B------:R2:W-:Y:S05]  /*2ad0*/  @P3 STG.E desc[UR36][R10.64+0x60], R5 ;  /* 0x000060050a003986 */ /* 0x0005ea000c101924 */
[----:B------:R-:W-:Y:S05]  /*2ae0*/  @!P1 BRA `(.L_x_53) ;  /* 0x0000000000049947 */ /* 0x000fea0003800000 */
[----:B------:R0:W5:Y:S02]  /*2af0*/  LDG.E.LTC128B R25, desc[UR36][R6.64+0x64] ;  /* 0x0000642406197981 */ /* 0x000164000c1e1920 */
.L_x_53:
[----:B------:R-:W-:Y:S05]  /*2b00*/  BSYNC B1 ;  /* 0x0000000000017941 */ /* 0x000fea0003800000 */
.L_x_52:
[----:B-----5:R-:W-:Y:S01]  /*2b10*/  FMUL R14, R25, R88 ;  /* 0x00000058190e7220 */ /* 0x020fe20000400000 */
[----:B------:R-:W-:Y:S01]  /*2b20*/  ISETP.GT.AND P2, PT, R3, 0x8, P2 ;  /* 0x000000080300780c */ /* 0x000fe20001744270 */
[----:B------:R-:W-:Y:S02]  /*2b30*/  BSSY B1, `(.L_x_54) ;  /* 0x0000005000017945 */ /* 0x000fe40003800000 */
[----:B------:R-:W-:-:S05]  /*2b40*/  FFMA R37, R37, R19, R14 ;  /* 0x0000001325257223 */ /* 0x000fca000000000e */
[----:B------:R0:W-:Y:S05]  /*2b50*/  @P1 STG.E desc[UR36][R10.64+0x64], R37 ;  /* 0x000064250a001986 */ /* 0x0001ea000c101924 */
[----:B------:R-:W-:Y:S05]  /*2b60*/  @!P2 BRA `(.L_x_55) ;  /* 0x000000000004a947 */ /* 0x000fea0003800000 */
[----:B------:R0:W5:Y:S02]  /*2b70*/  LDG.E.LTC128B R25, desc[UR36][R8.64+0x60] ;  /* 0x0000602408197981 */ /* 0x000164000c1e1920 */
.L_x_55:
[----:B------:R-:W-:Y:S05]  /*2b80*/  BSYNC B1 ;  /* 0x0000000000017941 */ /* 0x000fea0003800000 */
.L_x_54:
        /* <DEDUP_REMOVED lines=8> */
.L_x_57:
[----:B------:R-:W-:Y:S05]  /*2c10*/  BSYNC B1 ;  /* 0x0000000000017941 */ /* 0x000fea0003800000 */
.L_x_56:
        /* <DEDUP_REMOVED lines=8> */
.L_x_59:
[----:B------:R-:W-:Y:S05]  /*2ca0*/  BSYNC B1 ;  /* 0x0000000000017941 */ /* 0x000fea0003800000 */
.L_x_58:
[----:B--2--5:R-:W-:Y:S01]  /*2cb0*/  FMUL R5, R25, R88 ;  /* 0x0000005819057220 */ /* 0x024fe20000400000 */
[----:B------:R-:W-:Y:S01]  /*2cc0*/  ISETP.GT.AND P0, PT, R3, RZ, P2 ;  /* 0x000000ff0300720c */ /* 0x000fe20001704270 */
[----:B------:R-:W-:Y:S02]  /*2cd0*/  BSSY B1, `(.L_x_60) ;  /* 0x0000005000017945 */ /* 0x000fe40003800000 */
[----:B------:R-:W-:-:S05]  /*2ce0*/  FFMA R5, R40, R19, R5 ;  /* 0x0000001328057223 */ /* 0x000fca0000000005 */
[----:B------:R2:W-:Y:S05]  /*2cf0*/  @P3 STG.E desc[UR36][R10.64+0x80], R5 ;  /* 0x000080050a003986 */ /* 0x0005ea000c101924 */
[----:B------:R-:W-:Y:S05]  /*2d00*/  @!P0 BRA `(.L_x_61) ;  /* 0x0000000000048947 */ /* 0x000fea0003800000 */
[----:B------:R0:W5:Y:S02]  /*2d10*/  LDG.E.LTC128B R25, desc[UR36][R6.64+0x84] ;  /* 0x0000842406197981 */ /* 0x000164000c1e1920 */
.L_x_61:
[----:B------:R-:W-:Y:S05]  /*2d20*/  BSYNC B1 ;  /* 0x0000000000017941 */ /* 0x000fea0003800000 */
.L_x_60:
[----:B-----5:R-:W-:Y:S01]  /*2d30*/  FMUL R14, R25, R88 ;  /* 0x00000058190e7220 */ /* 0x020fe20000400000 */
[----:B------:R-:W-:Y:S01]  /*2d40*/  ISETP.GT.AND P1, PT, R3, 0x8, P1 ;  /* 0x000000080300780c */ /* 0x000fe20000f24270 */
[----:B------:R-:W-:Y:S02]  /*2d50*/  BSSY B1, `(.L_x_62) ;  /* 0x0000005000017945 */ /* 0x000fe40003800000 */
[----:B------:R-:W-:-:S05]  /*2d60*/  FFMA R41, R41, R19, R14 ;  /* 0x0000001329297223 */ /* 0x000fca000000000e */
[----:B------:R0:W-:Y:S05]  /*2d70*/  @P0 STG.E desc[UR36][R10.64+0x84], R41 ;  /* 0x000084290a000986 */ /* 0x0001ea000c101924 */
[----:B------:R-:W-:Y:S05]  /*2d80*/  @!P1 BRA `(.L_x_63) ;  /* 0x0000000000049947 */ /* 0x000fea0003800000 */
[----:B------:R0:W5:Y:S02]  /*2d90*/  LDG.E.LTC128B R25, desc[UR36][R8.64+0x80] ;  /* 0x0000802408197981 */ /* 0x000164000c1e1920 */
.L_x_63:
[----:B------:R-:W-:Y:S05]  /*2da0*/  BSYNC B1 ;  /* 0x0000000000017941 */ /* 0x000fea0003800000 */
.L_x_62:
        /* <DEDUP_REMOVED lines=8> */
.L_x_65:
[----:B------:R-:W-:Y:S05]  /*2e30*/  BSYNC B1 ;  /* 0x0000000000017941 */ /* 0x000fea0003800000 */
.L_x_64:
        /* <DEDUP_REMOVED lines=8> */
.L_x_67:
[----:B------:R-:W-:Y:S05]  /*2ec0*/  BSYNC B1 ;  /* 0x0000000000017941 */ /* 0x000fea0003800000 */
.L_x_66:
[----:B--2--5:R-:W-:Y:S01]  /*2ed0*/  FMUL R5, R25, R88 ;  /* 0x0000005819057220 */ /* 0x024fe20000400000 */
[----:B------:R-:W-:Y:S01]  /*2ee0*/  ISETP.GT.AND P2, PT, R3, RZ, P1 ;  /* 0x000000ff0300720c */ /* 0x000fe20000f44270 */
[----:B------:R-:W-:Y:S02]  /*2ef0*/  BSSY B1, `(.L_x_68) ;  /* 0x0000005000017945 */ /* 0x000fe40003800000 */
[----:B------:R-:W-:-:S05]  /*2f00*/  FFMA R5, R44, R19, R5 ;  /* 0x000000132c057223 */ /* 0x000fca0000000005 */
[----:B------:R2:W-:Y:S05]  /*2f10*/  @P3 STG.E desc[UR36][R10.64+0xa0], R5 ;  /* 0x0000a0050a003986 */ /* 0x0005ea000c101924 */
[----:B------:R-:W-:Y:S05]  /*2f20*/  @!P2 BRA `(.L_x_69) ;  /* 0x000000000004a947 */ /* 0x000fea0003800000 */
[----:B------:R0:W5:Y:S02]  /*2f30*/  LDG.E.LTC128B R25, desc[UR36][R6.64+0xa4] ;  /* 0x0000a42406197981 */ /* 0x000164000c1e1920 */
.L_x_69:
[----:B------:R-:W-:Y:S05]  /*2f40*/  BSYNC B1 ;  /* 0x0000000000017941 */ /* 0x000fea0003800000 */
.L_x_68:
[----:B-----5:R-:W-:Y:S01]  /*2f50*/  FMUL R14, R25, R88 ;  /* 0x00000058190e7220 */ /* 0x020fe20000400000 */
[----:B------:R-:W-:Y:S01]  /*2f60*/  ISETP.GT.AND P0, PT, R3, 0x8, P0 ;  /* 0x000000080300780c */ /* 0x000fe20000704270 */
[----:B------:R-:W-:Y:S02]  /*2f70*/  BSSY B1, `(.L_x_70) ;  /* 0x0000005000017945 */ /* 0x000fe40003800000 */
[----:B------:R-:W-:-:S05]  /*2f80*/  FFMA R45, R45, R19, R14 ;  /* 0x000000132d2d7223 */ /* 0x000fca000000000e */
[----:B------:R0:W-:Y:S05]  /*2f90*/  @P2 STG.E desc[UR36][R10.64+0xa4], R45 ;  /* 0x0000a42d0a002986 */ /* 0x0001ea000c101924 */
[----:B------:R-:W-:Y:S05]  /*2fa0*/  @!P0 BRA `(.L_x_71) ;  /* 0x0000000000048947 */ /* 0x000fea0003800000 */
[----:B------:R0:W5:Y:S02]  /*2fb0*/  LDG.E.LTC128B R25, desc[UR36][R8.64+0xa0] ;  /* 0x0000a02408197981 */ /* 0x000164000c1e1920 */
.L_x_71:
[----:B------:R-:W-:Y:S05]  /*2fc0*/  BSYNC B1 ;  /* 0x0000000000017941 */ /* 0x000fea0003800000 */
.L_x_70:
        /* <DEDUP_REMOVED lines=8> */
.L_x_73:
[----:B------:R-:W-:Y:S05]  /*3050*/  BSYNC B1 ;  /* 0x0000000000017941 */ /* 0x000fea0003800000 */
.L_x_72:
        /* <DEDUP_REMOVED lines=8> */
.L_x_75:
[----:B------:R-:W-:Y:S05]  /*30e0*/  BSYNC B1 ;  /* 0x0000000000017941 */ /* 0x000fea0003800000 */
.L_x_74:
[----:B--2--5:R-:W-:Y:S01]  /*30f0*/  FMUL R5, R25, R88 ;  /* 0x0000005819057220 */ /* 0x024fe20000400000 */
[----:B------:R-:W-:Y:S01]  /*3100*/  ISETP.GT.AND P1, PT, R3, RZ, P0 ;  /* 0x000000ff0300720c */ /* 0x000fe20000724270 */
[----:B------:R-:W-:Y:S02]  /*3110*/  BSSY B1, `(.L_x_76) ;  /* 0x0000005000017945 */ /* 0x000fe40003800000 */
[----:B------:R-:W-:-:S05]  /*3120*/  FFMA R5, R48, R19, R5 ;  /* 0x0000001330057223 */ /* 0x000fca0000000005 */
[----:B------:R2:W-:Y:S05]  /*3130*/  @P3 STG.E desc[UR36][R10.64+0xc0], R5 ;  /* 0x0000c0050a003986 */ /* 0x0005ea000c101924 */
[----:B------:R-:W-:Y:S05]  /*3140*/  @!P1 BRA `(.L_x_77) ;  /* 0x0000000000049947 */ /* 0x000fea0003800000 */
[----:B------:R0:W5:Y:S02]  /*3150*/  LDG.E.LTC128B R25, desc[UR36][R6.64+0xc4] ;  /* 0x0000c42406197981 */ /* 0x000164000c1e1920 */
.L_x_77:
[----:B------:R-:W-:Y:S05]  /*3160*/  BSYNC B1 ;  /* 0x0000000000017941 */ /* 0x000fea0003800000 */
.L_x_76:
[----:B-----5:R-:W-:Y:S01]  /*3170*/  FMUL R14, R25, R88 ;  /* 0x00000058190e7220 */ /* 0x020fe20000400000 */
[----:B------:R-:W-:Y:S01]  /*3180*/  ISETP.GT.AND P2, PT, R3, 0x8, P2 ;  /* 0x000000080300780c */ /* 0x000fe20001744270 */
[----:B------:R-:W-:Y:S02]  /*3190*/  BSSY B1, `(.L_x_78) ;  /* 0x0000005000017945 */ /* 0x000fe40003800000 */
[----:B------:R-:W-:-:S05]  /*31a0*/  FFMA R49, R49, R19, R14 ;  /* 0x0000001331317223 */ /* 0x000fca000000000e */
[----:B------:R0:W-:Y:S05]  /*31b0*/  @P1 STG.E desc[UR36][R10.64+0xc4], R49 ;  /* 0x0000c4310a001986 */ /* 0x0001ea000c101924 */
[----:B------:R-:W-:Y:S05]  /*31c0*/  @!P2 BRA `(.L_x_79) ;  /* 0x000000000004a947 */ /* 0x000fea0003800000 */
[----:B------:R0:W5:Y:S02]  /*31d0*/  LDG.E.LTC128B R25, desc[UR36][R8.64+0xc0] ;  /* 0x0000c02408197981 */ /* 0x000164000c1e1920 */
.L_x_79:
[----:B------:R-:W-:Y:S05]  /*31e0*/  BSYNC B1 ;  /* 0x0000000000017941 */ /* 0x000fea0003800000 */
.L_x_78:
        /* <DEDUP_REMOVED lines=8> */
.L_x_81:
[----:B------:R-:W-:Y:S05]  /*3270*/  BSYNC B1 ;  /* 0x0000000000017941 */ /* 0x000fea0003800000 */
.L_x_80:
        /* <DEDUP_REMOVED lines=8> */
.L_x_83:
[----:B------:R-:W-:Y:S05]  /*3300*/  BSYNC B1 ;  /* 0x0000000000017941 */ /* 0x000fea0003800000 */
.L_x_82:
[----:B--2--5:R-:W-:Y:S01]  /*3310*/  FMUL R5, R25, R88 ;  /* 0x0000005819057220 */ /* 0x024fe20000400000 */
[----:B------:R-:W-:Y:S01]  /*3320*/  ISETP.GT.AND P0, PT, R3, RZ, P2 ;  /* 0x000000ff0300720c */ /* 0x000fe20001704270 */
[----:B------:R-:W-:Y:S02]  /*3330*/  BSSY B1, `(.L_x_84) ;  /* 0x0000005000017945 */ /* 0x000fe40003800000 */
[----:B------:R-:W-:-:S05]  /*3340*/  FFMA R5, R52, R19, R5 ;  /* 0x0000001334057223 */ /* 0x000fca0000000005 */
[----:B------:R2:W-:Y:S05]  /*3350*/  @P3 STG.E desc[UR36][R10.64+0xe0], R5 ;  /* 0x0000e0050a003986 */ /* 0x0005ea000c101924 */
[----:B------:R-:W-:Y:S05]  /*3360*/  @!P0 BRA `(.L_x_85) ;  /* 0x0000000000048947 */ /* 0x000fea0003800000 */
[----:B------:R0:W5:Y:S02]  /*3370*/  LDG.E.LTC128B R25, desc[UR36][R6.64+0xe4] ;  /* 0x0000e42406197981 */ /* 0x000164000c1e1920 */
.L_x_85:
[----:B------:R-:W-:Y:S05]  /*3380*/  BSYNC B1 ;  /* 0x0000000000017941 */ /* 0x000fea0003800000 */
.L_x_84:
[----:B-----5:R-:W-:Y:S01]  /*3390*/  FMUL R14, R25, R88 ;  /* 0x00000058190e7220 */ /* 0x020fe20000400000 */
[----:B------:R-:W-:Y:S01]  /*33a0*/  ISETP.GT.AND P1, PT, R3, 0x8, P1 ;  /* 0x000000080300780c */ /* 0x000fe20000f24270 */
[----:B------:R-:W-:Y:S02]  /*33b0*/  BSSY B1, `(.L_x_86) ;  /* 0x0000005000017945 */ /* 0x000fe40003800000 */
[----:B------:R-:W-:-:S05]  /*33c0*/  FFMA R53, R53, R19, R14 ;  /* 0x0000001335357223 */ /* 0x000fca000000000e */
[----:B------:R0:W-:Y:S05]  /*33d0*/  @P0 STG.E desc[UR36][R10.64+0xe4], R53 ;  /* 0x0000e4350a000986 */ /* 0x0001ea000c101924 */
[----:B------:R-:W-:Y:S05]  /*33e0*/  @!P1 BRA `(.L_x_87) ;  /* 0x0000000000049947 */ /* 0x000fea0003800000 */
[----:B------:R0:W5:Y:S02]  /*33f0*/  LDG.E.LTC128B R25, desc[UR36][R8.64+0xe0] ;  /* 0x0000e02408197981 */ /* 0x000164000c1e1920 */
.L_x_87:
[----:B------:R-:W-:Y:S05]  /*3400*/  BSYNC B1 ;  /* 0x0000000000017941 */ /* 0x000fea0003800000 */
.L_x_86:
        /* <DEDUP_REMOVED lines=8> */
.L_x_89:
[----:B------:R-:W-:Y:S05]  /*3490*/  BSYNC B1 ;  /* 0x0000000000017941 */ /* 0x000fea0003800000 */
.L_x_88:
        /* <DEDUP_REMOVED lines=8> */
.L_x_91:
[----:B------:R-:W-:Y:S05]  /*3520*/  BSYNC B1 ;  /* 0x0000000000017941 */ /* 0x000fea0003800000 */
.L_x_90:
[----:B--2--5:R-:W-:Y:S01]  /*3530*/  FMUL R5, R25, R88 ;  /* 0x0000005819057220 */ /* 0x024fe20000400000 */
[----:B------:R-:W-:Y:S01]  /*3540*/  ISETP.GT.AND P2, PT, R3, RZ, P1 ;  /* 0x000000ff0300720c */ /* 0x000fe20000f44270 */
[----:B------:R-:W-:Y:S02]  /*3550*/  BSSY B1, `(.L_x_92) ;  /* 0x0000005000017945 */ /* 0x000fe40003800000 */
[----:B------:R-:W-:-:S05]  /*3560*/  FFMA R5, R56, R19, R5 ;  /* 0x0000001338057223 */ /* 0x000fca0000000005 */
[----:B------:R2:W-:Y:S05]  /*3570*/  @P3 STG.E desc[UR36][R10.64+0x100], R5 ;  /* 0x000100050a003986 */ /* 0x0005ea000c101924 */
[----:B------:R-:W-:Y:S05]  /*3580*/  @!P2 BRA `(.L_x_93) ;  /* 0x000000000004a947 */ /* 0x000fea0003800000 */
[----:B------:R0:W5:Y:S02]  /*3590*/  LDG.E.LTC128B R25, desc[UR36][R6.64+0x104] ;  /* 0x0001042406197981 */ /* 0x000164000c1e1920 */
.L_x_93:
[----:B------:R-:W-:Y:S05]  /*35a0*/  BSYNC B1 ;  /* 0x0000000000017941 */ /* 0x000fea0003800000 */
.L_x_92:
[----:B-----5:R-:W-:Y:S01]  /*35b0*/  FMUL R14, R25, R88 ;  /* 0x00000058190e7220 */ /* 0x020fe20000400000 */
[----:B------:R-:W-:Y:S01]  /*35c0*/  ISETP.GT.AND P0, PT, R3, 0x8, P0 ;  /* 0x000000080300780c */ /* 0x000fe20000704270 */
[----:B------:R-:W-:Y:S02]  /*35d0*/  BSSY B1, `(.L_x_94) ;  /* 0x0000005000017945 */ /* 0x000fe40003800000 */
[----:B------:R-:W-:-:S05]  /*35e0*/  FFMA R57, R57, R19, R14 ;  /* 0x0000001339397223 */ /* 0x000fca000000000e */
[----:B------:R0:W-:Y:S05]  /*35f0*/  @P2 STG.E desc[UR36][R10.64+0x104], R57 ;  /* 0x000104390a002986 */ /* 0x0001ea000c101924 */
[----:B------:R-:W-:Y:S05]  /*3600*/  @!P0 BRA `(.L_x_95) ;  /* 0x0000000000048947 */ /* 0x000fea0003800000 */
[----:B------:R0:W5:Y:S02]  /*3610*/  LDG.E.LTC128B R25, desc[UR36][R8.64+0x100] ;  /* 0x0001002408197981 */ /* 0x000164000c1e1920 */
.L_x_95:
[----:B------:R-:W-:Y:S05]  /*3620*/  BSYNC B1 ;  /* 0x0000000000017941 */ /* 0x000fea0003800000 */
.L_x_94:
        /* <DEDUP_REMOVED lines=8> */
.L_x_97:
[----:B------:R-:W-:Y:S05]  /*36b0*/  BSYNC B1 ;  /* 0x0000000000017941 */ /* 0x000fea0003800000 */
.L_x_96:
        /* <DEDUP_REMOVED lines=8> */
.L_x_99:
[----:B------:R-:W-:Y:S05]  /*3740*/  BSYNC B1 ;  /* 0x0000000000017941 */ /* 0x000fea0003800000 */
.L_x_98:
[----:B--2--5:R-:W-:Y:S01]  /*3750*/  FMUL R5, R25, R88 ;  /* 0x0000005819057220 */ /* 0x024fe20000400000 */
[----:B------:R-:W-:Y:S01]  /*3760*/  ISETP.GT.AND P1, PT, R3, RZ, P0 ;  /* 0x000000ff0300720c */ /* 0x000fe20000724270 */
[----:B------:R-:W-:Y:S02]  /*3770*/  BSSY B1, `(.L_x_100) ;  /* 0x0000005000017945 */ /* 0x000fe40003800000 */
[----:B------:R-:W-:-:S05]  /*3780*/  FFMA R5, R60, R19, R5 ;  /* 0x000000133c057223 */ /* 0x000fca0000000005 */
[----:B------:R2:W-:Y:S05]  /*3790*/  @P3 STG.E desc[UR36][R10.64+0x120], R5 ;  /* 0x000120050a003986 */ /* 0x0005ea000c101924 */
[----:B------:R-:W-:Y:S05]  /*37a0*/  @!P1 BRA `(.L_x_101) ;  /* 0x0000000000049947 */ /* 0x000fea0003800000 */
[----:B------:R0:W5:Y:S02]  /*37b0*/  LDG.E.LTC128B R25, desc[UR36][R6.64+0x124] ;  /* 0x0001242406197981 */ /* 0x000164000c1e1920 */
.L_x_101:
[----:B------:R-:W-:Y:S05]  /*37c0*/  BSYNC B1 ;  /* 0x0000000000017941 */ /* 0x000fea0003800000 */
.L_x_100:
[----:B-----5:R-:W-:Y:S01]  /*37d0*/  FMUL R14, R25, R88 ;  /* 0x00000058190e7220 */ /* 0x020fe20000400000 */
[----:B------:R-:W-:Y:S01]  /*37e0*/  ISETP.GT.AND P2, PT, R3, 0x8, P2 ;  /* 0x000000080300780c */ /* 0x000fe20001744270 */
[----:B------:R-:W-:Y:S02]  /*37f0*/  BSSY B1, `(.L_x_102) ;  /* 0x0000005000017945 */ /* 0x000fe40003800000 */
[----:B------:R-:W-:-:S05]  /*3800*/  FFMA R61, R61, R19, R14 ;  /* 0x000000133d3d7223 */ /* 0x000fca000000000e */
[----:B------:R0:W-:Y:S05]  /*3810*/  @P1 STG.E desc[UR36][R10.64+0x124], R61 ;  /* 0x0001243d0a001986 */ /* 0x0001ea000c101924 */
[----:B------:R-:W-:Y:S05]  /*3820*/  @!P2 BRA `(.L_x_103) ;  /* 0x000000000004a947 */ /* 0x000fea0003800000 */
[----:B------:R0:W5:Y:S02]  /*3830*/  LDG.E.LTC128B R25, desc[UR36][R8.64+0x120] ;  /* 0x0001202408197981 */ /* 0x000164000c1e1920 */
.L_x_103:
[----:B------:R-:W-:Y:S05]  /*3840*/  BSYNC B1 ;  /* 0x0000000000017941 */ /* 0x000fea0003800000 */
.L_x_102:
        /* <DEDUP_REMOVED lines=8> */
.L_x_105:
[----:B------:R-:W-:Y:S05]  /*38d0*/  BSYNC B1 ;  /* 0x0000000000017941 */ /* 0x000fea0003800000 */
.L_x_104:
        /* <DEDUP_REMOVED lines=8> */
.L_x_107:
[----:B------:R-:W-:Y:S05]  /*3960*/  BSYNC B1 ;  /* 0x0000000000017941 */ /* 0x000fea0003800000 */
.L_x_106:
[----:B--2--5:R-:W-:Y:S01]  /*3970*/  FMUL R5, R25, R88 ;  /* 0x0000005819057220 */ /* 0x024fe20000400000 */
[----:B------:R-:W-:Y:S01]  /*3980*/  ISETP.GT.AND P0, PT, R3, RZ, P2 ;  /* 0x000000ff0300720c */ /* 0x000fe20001704270 */
[----:B------:R-:W-:Y:S02]  /*3990*/  BSSY B1, `(.L_x_108) ;  /* 0x0000005000017945 */ /* 0x000fe40003800000 */
[----:B------:R-:W-:-:S05]  /*39a0*/  FFMA R5, R64, R19, R5 ;  /* 0x0000001340057223 */ /* 0x000fca0000000005 */
[----:B------:R2:W-:Y:S05]  /*39b0*/  @P3 STG.E desc[UR36][R10.64+0x140], R5 ;  /* 0x000140050a003986 */ /* 0x0005ea000c101924 */
[----:B------:R-:W-:Y:S05]  /*39c0*/  @!P0 BRA `(.L_x_109) ;  /* 0x0000000000048947 */ /* 0x000fea0003800000 */
[----:B------:R0:W5:Y:S02]  /*39d0*/  LDG.E.LTC128B R25, desc[UR36][R6.64+0x144] ;  /* 0x0001442406197981 */ /* 0x000164000c1e1920 */
.L_x_109:
[----:B------:R-:W-:Y:S05]  /*39e0*/  BSYNC B1 ;  /* 0x0000000000017941 */ /* 0x000fea0003800000 */
.L_x_108:
[----:B-----5:R-:W-:Y:S01]  /*39f0*/  FMUL R14, R25, R88 ;  /* 0x00000058190e7220 */ /* 0x020fe20000400000 */
[----:B------:R-:W-:Y:S01]  /*3a00*/  ISETP.GT.AND P1, PT, R3, 0x8, P1 ;  /* 0x000000080300780c */ /* 0x000fe20000f24270 */
[----:B------:R-:W-:Y:S02]  /*3a10*/  BSSY B1, `(.L_x_110) ;  /* 0x0000005000017945 */ /* 0x000fe40003800000 */
[----:B------:R-:W-:-:S05]  /*3a20*/  FFMA R65, R65, R19, R14 ;  /* 0x0000001341417223 */ /* 0x000fca000000000e */
[----:B------:R0:W-:Y:S05]  /*3a30*/  @P0 STG.E desc[UR36][R10.64+0x144], R65 ;  /* 0x000144410a000986 */ /* 0x0001ea000c101924 */
[----:B------:R-:W-:Y:S05]  /*3a40*/  @!P1 BRA `(.L_x_111) ;  /* 0x0000000000049947 */ /* 0x000fea0003800000 */
[----:B------:R0:W5:Y:S02]  /*3a50*/  LDG.E.LTC128B R25, desc[UR36][R8.64+0x140] ;  /* 0x0001402408197981 */ /* 0x000164000c1e1920 */
.L_x_111:
[----:B------:R-:W-:Y:S05]  /*3a60*/  BSYNC B1 ;  /* 0x0000000000017941 */ /* 0x000fea0003800000 */
.L_x_110:
        /* <DEDUP_REMOVED lines=8> */
.L_x_113:
[----:B------:R-:W-:Y:S05]  /*3af0*/  BSYNC B1 ;  /* 0x0000000000017941 */ /* 0x000fea0003800000 */
.L_x_112:
        /* <DEDUP_REMOVED lines=8> */
.L_x_115:
[----:B------:R-:W-:Y:S05]  /*3b80*/  BSYNC B1 ;  /* 0x0000000000017941 */ /* 0x000fea0003800000 */
.L_x_114:
[----:B--2--5:R-:W-:Y:S01]  /*3b90*/  FMUL R5, R25, R88 ;  /* 0x0000005819057220 */ /* 0x024fe20000400000 */
[----:B------:R-:W-:Y:S01]  /*3ba0*/  ISETP.GT.AND P2, PT, R3, RZ, P1 ;  /* 0x000000ff0300720c */ /* 0x000fe20000f44270 */
[----:B------:R-:W-:Y:S02]  /*3bb0*/  BSSY B1, `(.L_x_116) ;  /* 0x0000005000017945 */ /* 0x000fe40003800000 */
[----:B------:R-:W-:-:S05]  /*3bc0*/  FFMA R5, R68, R19, R5 ;  /* 0x0000001344057223 */ /* 0x000fca0000000005 */
[----:B------:R2:W-:Y:S05]  /*3bd0*/  @P3 STG.E desc[UR36][R10.64+0x160], R5 ;  /* 0x000160050a003986 */ /* 0x0005ea000c101924 */
[----:B------:R-:W-:Y:S05]  /*3be0*/  @!P2 BRA `(.L_x_117) ;  /* 0x000000000004a947 */ /* 0x000fea0003800000 */
[----:B------:R0:W5:Y:S02]  /*3bf0*/  LDG.E.LTC128B R25, desc[UR36][R6.64+0x164] ;  /* 0x0001642406197981 */ /* 0x000164000c1e1920 */
.L_x_117:
[----:B------:R-:W-:Y:S05]  /*3c00*/  BSYNC B1 ;  /* 0x0000000000017941 */ /* 0x000fea0003800000 */
.L_x_116:
[----:B-----5:R-:W-:Y:S01]  /*3c10*/  FMUL R14, R25, R88 ;  /* 0x00000058190e7220 */ /* 0x020fe20000400000 */
[----:B------:R-:W-:Y:S01]  /*3c20*/  ISETP.GT.AND P0, PT, R3, 0x8, P0 ;  /* 0x000000080300780c */ /* 0x000fe20000704270 */
[----:B------:R-:W-:Y:S02]  /*3c30*/  BSSY B1, `(.L_x_118) ;  /* 0x0000005000017945 */ /* 0x000fe40003800000 */
[----:B------:R-:W-:-:S05]  /*3c40*/  FFMA R69, R69, R19, R14 ;  /* 0x0000001345457223 */ /* 0x000fca000000000e */
[----:B------:R0:W-:Y:S05]  /*3c50*/  @P2 STG.E desc[UR36][R10.64+0x164], R69 ;  /* 0x000164450a002986 */ /* 0x0001ea000c101924 */
[----:B------:R-:W-:Y:S05]  /*3c60*/  @!P0 BRA `(.L_x_119) ;  /* 0x0000000000048947 */ /* 0x000fea0003800000 */
[----:B------:R0:W5:Y:S02]  /*3c70*/  LDG.E.LTC128B R25, desc[UR36][R8.64+0x160] ;  /* 0x0001602408197981 */ /* 0x000164000c1e1920 */
.L_x_119:
[----:B------:R-:W-:Y:S05]  /*3c80*/  BSYNC B1 ;  /* 0x0000000000017941 */ /* 0x000fea0003800000 */
.L_x_118:
        /* <DEDUP_REMOVED lines=8> */
.L_x_121:
[----:B------:R-:W-:Y:S05]  /*3d10*/  BSYNC B1 ;  /* 0x0000000000017941 */ /* 0x000fea0003800000 */
.L_x_120:
        /* <DEDUP_REMOVED lines=8> */
.L_x_123:
[----:B------:R-:W-:Y:S05]  /*3da0*/  BSYNC B1 ;  /* 0x0000000000017941 */ /* 0x000fea0003800000 */
.L_x_122:
[----:B--2--5:R-:W-:Y:S01]  /*3db0*/  FMUL R5, R25, R88 ;  /* 0x0000005819057220 */ /* 0x024fe20000400000 */
[----:B------:R-:W-:Y:S01]  /*3dc0*/  ISETP.GT.AND P1, PT, R3, RZ, P0 ;  /* 0x000000ff0300720c */ /* 0x000fe20000724270 */
[----:B------:R-:W-:Y:S02]  /*3dd0*/  BSSY B1, `(.L_x_124) ;  /* 0x0000005000017945 */ /* 0x000fe40003800000 */
[----:B------:R-:W-:-:S05]  /*3de0*/  FFMA R5, R72, R19, R5 ;  /* 0x0000001348057223 */ /* 0x000fca0000000005 */
[----:B------:R2:W-:Y:S05]  /*3df0*/  @P3 STG.E desc[UR36][R10.64+0x180], R5 ;  /* 0x000180050a003986 */ /* 0x0005ea000c101924 */
[----:B------:R-:W-:Y:S05]  /*3e00*/  @!P1 BRA `(.L_x_125) ;  /* 0x0000000000049947 */ /* 0x000fea0003800000 */
[----:B------:R0:W5:Y:S02]  /*3e10*/  LDG.E.LTC128B R25, desc[UR36][R6.64+0x184] ;  /* 0x0001842406197981 */ /* 0x000164000c1e1920 */
.L_x_125:
[----:B------:R-:W-:Y:S05]  /*3e20*/  BSYNC B1 ;  /* 0x0000000000017941 */ /* 0x000fea0003800000 */
.L_x_124:
[----:B-----5:R-:W-:Y:S01]  /*3e30*/  FMUL R14, R25, R88 ;  /* 0x00000058190e7220 */ /* 0x020fe20000400000 */
[----:B------:R-:W-:Y:S01]  /*3e40*/  ISETP.GT.AND P2, PT, R3, 0x8, P2 ;  /* 0x000000080300780c */ /* 0x000fe20001744270 */
[----:B------:R-:W-:Y:S02]  /*3e50*/  BSSY B1, `(.L_x_126) ;  /* 0x0000005000017945 */ /* 0x000fe40003800000 */
[----:B------:R-:W-:-:S05]  /*3e60*/  FFMA R73, R73, R19, R14 ;  /* 0x0000001349497223 */ /* 0x000fca000000000e */
[----:B------:R0:W-:Y:S05]  /*3e70*/  @P1 STG.E desc[UR36][R10.64+0x184], R73 ;  /* 0x000184490a001986 */ /* 0x0001ea000c101924 */
[----:B------:R-:W-:Y:S05]  /*3e80*/  @!P2 BRA `(.L_x_127) ;  /* 0x000000000004a947 */ /* 0x000fea0003800000 */
[----:B------:R0:W5:Y:S02]  /*3e90*/  LDG.E.LTC128B R25, desc[UR36][R8.64+0x180] ;  /* 0x0001802408197981 */ /* 0x000164000c1e1920 */
.L_x_127:
[----:B------:R-:W-:Y:S05]  /*3ea0*/  BSYNC B1 ;  /* 0x0000000000017941 */ /* 0x000fea0003800000 */
.L_x_126:
        /* <DEDUP_REMOVED lines=8> */
.L_x_129:
[----:B------:R-:W-:Y:S05]  /*3f30*/  BSYNC B1 ;  /* 0x0000000000017941 */ /* 0x000fea0003800000 */
.L_x_128:
        /* <DEDUP_REMOVED lines=8> */
.L_x_131:
[----:B------:R-:W-:Y:S05]  /*3fc0*/  BSYNC B1 ;  /* 0x0000000000017941 */ /* 0x000fea0003800000 */
.L_x_130:
[----:B--2--5:R-:W-:Y:S01]  /*3fd0*/  FMUL R5, R25, R88 ;  /* 0x0000005819057220 */ /* 0x024fe20000400000 */
[----:B------:R-:W-:Y:S01]  /*3fe0*/  ISETP.GT.AND P0, PT, R3, RZ, P2 ;  /* 0x000000ff0300720c */ /* 0x000fe20001704270 */
[----:B------:R-:W-:Y:S02]  /*3ff0*/  BSSY B1, `(.L_x_132) ;  /* 0x0000005000017945 */ /* 0x000fe40003800000 */
[----:B------:R-:W-:-:S05]  /*4000*/  FFMA R5, R76, R19, R5 ;  /* 0x000000134c057223 */ /* 0x000fca0000000005 */
[----:B------:R2:W-:Y:S05]  /*4010*/  @P3 STG.E desc[UR36][R10.64+0x1a0], R5 ;  /* 0x0001a0050a003986 */ /* 0x0005ea000c101924 */
[----:B------:R-:W-:Y:S05]  /*4020*/  @!P0 BRA `(.L_x_133) ;  /* 0x0000000000048947 */ /* 0x000fea0003800000 */
[----:B------:R0:W5:Y:S02]  /*4030*/  LDG.E.LTC128B R25, desc[UR36][R6.64+0x1a4] ;  /* 0x0001a42406197981 */ /* 0x000164000c1e1920 */
.L_x_133:
[----:B------:R-:W-:Y:S05]  /*4040*/  BSYNC B1 ;  /* 0x0000000000017941 */ /* 0x000fea0003800000 */
.L_x_132:
[----:B-----5:R-:W-:Y:S01]  /*4050*/  FMUL R14, R25, R88 ;  /* 0x00000058190e7220 */ /* 0x020fe20000400000 */
[----:B------:R-:W-:Y:S01]  /*4060*/  ISETP.GT.AND P1, PT, R3, 0x8, P1 ;  /* 0x000000080300780c */ /* 0x000fe20000f24270 */
[----:B------:R-:W-:Y:S02]  /*4070*/  BSSY B1, `(.L_x_134) ;  /* 0x0000005000017945 */ /* 0x000fe40003800000 */
[----:B------:R-:W-:-:S05]  /*4080*/  FFMA R77, R77, R19, R14 ;  /* 0x000000134d4d7223 */ /* 0x000fca000000000e */
[----:B------:R0:W-:Y:S05]  /*4090*/  @P0 STG.E desc[UR36][R10.64+0x1a4], R77 ;  /* 0x0001a44d0a000986 */ /* 0x0001ea000c101924 */
[----:B------:R-:W-:Y:S05]  /*40a0*/  @!P1 BRA `(.L_x_135) ;  /* 0x0000000000049947 */ /* 0x000fea0003800000 */
[----:B------:R0:W5:Y:S02]  /*40b0*/  LDG.E.LTC128B R25, desc[UR36][R8.64+0x1a0] ;  /* 0x0001a02408197981 */ /* 0x000164000c1e1920 */
.L_x_135:
[----:B------:R-:W-:Y:S05]  /*40c0*/  BSYNC B1 ;  /* 0x0000000000017941 */ /* 0x000fea0003800000 */
.L_x_134:
        /* <DEDUP_REMOVED lines=8> */
.L_x_137:
[----:B------:R-:W-:Y:S05]  /*4150*/  BSYNC B1 ;  /* 0x0000000000017941 */ /* 0x000fea0003800000 */
.L_x_136:
        /* <DEDUP_REMOVED lines=8> */
.L_x_139:
[----:B------:R-:W-:Y:S05]  /*41e0*/  BSYNC B1 ;  /* 0x0000000000017941 */ /* 0x000fea0003800000 */
.L_x_138:
[----:B--2--5:R-:W-:Y:S01]  /*41f0*/  FMUL R5, R25, R88 ;  /* 0x0000005819057220 */ /* 0x024fe20000400000 */
[----:B------:R-:W-:Y:S01]  /*4200*/  ISETP.GT.AND P2, PT, R3, RZ, P1 ;  /* 0x000000ff0300720c */ /* 0x000fe20000f44270 */
[----:B------:R-:W-:Y:S02]  /*4210*/  BSSY B1, `(.L_x_140) ;  /* 0x0000005000017945 */ /* 0x000fe40003800000 */
[----:B------:R-:W-:-:S05]  /*4220*/  FFMA R5, R80, R19, R5 ;  /* 0x0000001350057223 */ /* 0x000fca0000000005 */
[----:B------:R2:W-:Y:S05]  /*4230*/  @P3 STG.E desc[UR36][R10.64+0x1c0], R5 ;  /* 0x0001c0050a003986 */ /* 0x0005ea000c101924 */
[----:B------:R-:W-:Y:S05]  /*4240*/  @!P2 BRA `(.L_x_141) ;  /* 0x000000000004a947 */ /* 0x000fea0003800000 */
[----:B------:R0:W5:Y:S02]  /*4250*/  LDG.E.LTC128B R25, desc[UR36][R6.64+0x1c4] ;  /* 0x0001c42406197981 */ /* 0x000164000c1e1920 */
.L_x_141:
[----:B------:R-:W-:Y:S05]  /*4260*/  BSYNC B1 ;  /* 0x0000000000017941 */ /* 0x000fea0003800000 */
.L_x_140:
[----:B-----5:R-:W-:Y:S01]  /*4270*/  FMUL R14, R25, R88 ;  /* 0x00000058190e7220 */ /* 0x020fe20000400000 */
[----:B------:R-:W-:Y:S01]  /*4280*/  ISETP.GT.AND P0, PT, R3, 0x8, P0 ;  /* 0x000000080300780c */ /* 0x000fe20000704270 */
[----:B------:R-:W-:Y:S02]  /*4290*/  BSSY B1, `(.L_x_142) ;  /* 0x0000005000017945 */ /* 0x000fe40003800000 */
[----:B------:R-:W-:-:S05]  /*42a0*/  FFMA R81, R81, R19, R14 ;  /* 0x0000001351517223 */ /* 0x000fca000000000e */
[----:B------:R0:W-:Y:S05]  /*42b0*/  @P2 STG.E desc[UR36][R10.64+0x1c4], R81 ;  /* 0x0001c4510a002986 */ /* 0x0001ea000c101924 */
[----:B------:R-:W-:Y:S05]  /*42c0*/  @!P0 BRA `(.L_x_143) ;  /* 0x0000000000048947 */ /* 0x000fea0003800000 */
[----:B------:R0:W5:Y:S02]  /*42d0*/  LDG.E.LTC128B R25, desc[UR36][R8.64+0x1c0] ;  /* 0x0001c02408197981 */ /* 0x000164000c1e1920 */
.L_x_143:
[----:B------:R-:W-:Y:S05]  /*42e0*/  BSYNC B1 ;  /* 0x0000000000017941 */ /* 0x000fea0003800000 */
.L_x_142:
        /* <DEDUP_REMOVED lines=8> */
.L_x_145:
[----:B------:R-:W-:Y:S05]  /*4370*/  BSYNC B1 ;  /* 0x0000000000017941 */ /* 0x000fea0003800000 */
.L_x_144:
[----:B-----5:R-:W-:Y:S01]  /*4380*/  FMUL R14, R25, R88 ;  /* 0x00000058190e7220 */ /* 0x020fe20000400000 */
[----:B------:R-:W-:Y:S01]  /*4390*/  ISETP.GT.AND P0, PT, R4, 0x79, PT ;  /* 0x000000790400780c */ /* 0x000fe20003f04270 */
[----:B------:R-:W-:Y:S01]  /*43a0*/  @P1 IMAD.MOV.U32 R4, RZ, RZ, R12 ;  /* 0x000000ffff041224 */ /* 0x000fe200078e000c */
[----:B------:R-:W-:Y:S01]  /*43b0*/  ISETP.GT.AND P3, PT, R3, RZ, P2 ;  /* 0x000000ff0300720c */ /* 0x000fe20001764270 */
[----:B------:R-:W-:Y:S01]  /*43c0*/  FFMA R83, R83, R19, R14 ;  /* 0x0000001353537223 */ /* 0x000fe2000000000e */
[----:B--2---:R-:W-:Y:S01]  /*43d0*/  @P1 IMAD.MOV.U32 R5, RZ, RZ, R13 ;  /* 0x000000ffff051224 */ /* 0x004fe200078e000d */
[----:B------:R-:W-:Y:S04]  /*43e0*/  BSSY B1, `(.L_x_146) ;  /* 0x0000004000017945 */ /* 0x000fe80003800000 */
[----:B------:R2:W-:Y:S06]  /*43f0*/  @P1 STG.E desc[UR36][R4.64+0x1c4], R83 ;  /* 0x0001c45304001986 */ /* 0x0005ec000c101924 */
[----:B------:R-:W-:Y:S05]  /*4400*/  @!P3 BRA `(.L_x_147) ;  /* 0x000000000004b947 */ /* 0x000fea0003800000 */
[----:B------:R0:W5:Y:S02]  /*4410*/  LDG.E.LTC128B R25, desc[UR36][R6.64+0x1e0] ;  /* 0x0001e02406197981 */ /* 0x000164000c1e1920 */
.L_x_147:
[----:B------:R-:W-:Y:S05]  /*4420*/  BSYNC B1 ;  /* 0x0000000000017941 */ /* 0x000fea0003800000 */
.L_x_146:
[----:B--2--5:R-:W-:Y:S01]  /*4430*/  FMUL R5, R25, R88 ;  /* 0x0000005819057220 */ /* 0x024fe20000400000 */
[----:B------:R-:W-:Y:S01]  /*4440*/  @P3 IMAD.MOV.U32 R4, RZ, RZ, R10 ;  /* 0x000000ffff043224 */ /* 0x000fe200078e000a */
[----:B------:R-:W-:Y:S01]  /*4450*/  ISETP.GT.AND P1, PT, R3, RZ, P0 ;  /* 0x000000ff0300720c */ /* 0x000fe20000724270 */
[----:B------:R-:W-:Y:S01]  /*4460*/  BSSY B1, `(.L_x_148) ;  /* 0x0000006000017945 */ /* 0x000fe20003800000 */
[----:B------:R-:W-:Y:S01]  /*4470*/  FFMA R15, R84, R19, R5 ;  /* 0x00000013540f7223 */ /* 0x000fe20000000005 */
[----:B------:R-:W-:-:S05]  /*4480*/  @P3 IMAD.MOV.U32 R5, RZ, RZ, R11 ;  /* 0x000000ffff053224 */ /* 0x000fca00078e000b */
[----:B------:R2:W-:Y:S05]  /*4490*/  @P3 STG.E desc[UR36][R4.64+0x1e0], R15 ;  /* 0x0001e00f04003986 */ /* 0x0005ea000c101924 */
[----:B------:R-:W-:Y:S05]  /*44a0*/  @!P1 BRA `(.L_x_149) ;  /* 0x0000000000049947 */ /* 0x000fea0003800000 */
[----:B------:R0:W5:Y:S02]  /*44b0*/  LDG.E.LTC128B R25, desc[UR36][R6.64+0x1e4] ;  /* 0x0001e42406197981 */ /* 0x000164000c1e1920 */
.L_x_149:
[----:B------:R-:W-:Y:S05]  /*44c0*/  BSYNC B1 ;  /* 0x0000000000017941 */ /* 0x000fea0003800000 */
.L_x_148:
[----:B--2--5:R-:W-:Y:S01]  /*44d0*/  FMUL R4, R25, R88 ;  /* 0x0000005819047220 */ /* 0x024fe20000400000 */
[----:B------:R-:W-:Y:S01]  /*44e0*/  ISETP.GT.AND P2, PT, R3, 0x8, P2 ;  /* 0x000000080300780c */ /* 0x000fe20001744270 */
[----:B------:R-:W-:Y:S02]  /*44f0*/  BSSY B1, `(.L_x_150) ;  /* 0x0000005000017945 */ /* 0x000fe40003800000 */
[----:B------:R-:W-:-:S05]  /*4500*/  FFMA R85, R85, R19, R4 ;  /* 0x0000001355557223 */ /* 0x000fca0000000004 */
[----:B------:R2:W-:Y:S05]  /*4510*/  @P1 STG.E desc[UR36][R10.64+0x1e4], R85 ;  /* 0x0001e4550a001986 */ /* 0x0005ea000c101924 */
[----:B------:R-:W-:Y:S05]  /*4520*/  @!P2 BRA `(.L_x_151) ;  /* 0x000000000004a947 */ /* 0x000fea0003800000 */
[----:B------:R0:W5:Y:S02]  /*4530*/  LDG.E.LTC128B R25, desc[UR36][R8.64+0x1e0] ;  /* 0x0001e02408197981 */ /* 0x000164000c1e1920 */
.L_x_151:
[----:B------:R-:W-:Y:S05]  /*4540*/  BSYNC B1 ;  /* 0x0000000000017941 */ /* 0x000fea0003800000 */
.L_x_150:
[----:B-----5:R-:W-:Y:S01]  /*4550*/  FMUL R5, R25, R88 ;  /* 0x0000005819057220 */ /* 0x020fe20000400000 */
[----:B------:R-:W-:Y:S01]  /*4560*/  @P2 IMAD.MOV.U32 R4, RZ, RZ, R12 ;  /* 0x000000ffff042224 */ /* 0x000fe200078e000c */
[----:B------:R-:W-:Y:S01]  /*4570*/  ISETP.GT.AND P0, PT, R3, 0x8, P0 ;  /* 0x000000080300780c */ /* 0x000fe20000704270 */
[----:B------:R-:W-:Y:S01]  /*4580*/  BSSY B1, `(.L_x_152) ;  /* 0x0000006000017945 */ /* 0x000fe20003800000 */
[----:B01--4-:R-:W-:Y:S01]  /*4590*/  FFMA R7, R86, R19, R5 ;  /* 0x0000001356077223 */ /* 0x013fe20000000005 */
[----:B------:R-:W-:-:S05]  /*45a0*/  @P2 IMAD.MOV.U32 R5, RZ, RZ, R13 ;  /* 0x000000ffff052224 */ /* 0x000fca00078e000d */
[----:B------:R0:W-:Y:S05]  /*45b0*/  @P2 STG.E desc[UR36][R4.64+0x1e0], R7 ;  /* 0x0001e00704002986 */ /* 0x0001ea000c101924 */
[----:B------:R-:W-:Y:S05]  /*45c0*/  @!P0 BRA `(.L_x_153) ;  /* 0x0000000000048947 */ /* 0x000fea0003800000 */
[----:B------:R1:W5:Y:S02]  /*45d0*/  LDG.E.LTC128B R25, desc[UR36][R8.64+0x1e4] ;  /* 0x0001e42408197981 */ /* 0x000364000c1e1920 */
.L_x_153:
[----:B------:R-:W-:Y:S05]  /*45e0*/  BSYNC B1 ;  /* 0x0000000000017941 */ /* 0x000fea0003800000 */
.L_x_152:
[----:B0----5:R-:W-:-:S04]  /*45f0*/  FMUL R4, R25, R88 ;  /* 0x0000005819047220 */ /* 0x021fc80000400000 */
[----:B------:R-:W-:Y:S01]  /*4600*/  FFMA R87, R87, R19, R4 ;  /* 0x0000001357577223 */ /* 0x000fe20000000004 */
[----:B------:R-:W-:Y:S06]  /*4610*/  @!P0 BRA `(.L_x_154) ;  /* 0x0000000c00c88947 */ /* 0x000fec0003800000 */
[----:B------:R0:W-:Y:S01]  /*4620*/  STG.E desc[UR36][R12.64+0x1e4], R87 ;  /* 0x0001e4570c007986 */ /* 0x0001e2000c101924 */
[----:B------:R-:W-:Y:S05]  /*4630*/  BRA `(.L_x_154) ;  /* 0x0000000c00c07947 */ /* 0x000fea0003800000 */
.L_x_29:
[----:B------:R-:W-:Y:S01]  /*4640*/  ISETP.GT.AND P0, PT, R4, 0x1, PT ;  /* 0x000000010400780c */ /* 0x000fe20003f04270 */
[----:B------:R-:W-:Y:S01]  /*4650*/  ULDC.64 UR4, c[0x0][0x5c0] ;  /* 0x0001700000047ab9 */ /* 0x000fe20000000a00 */
[-C--:B------:R-:W-:Y:S01]  /*4660*/  FMUL R5, R24, R19.reuse ;  /* 0x0000001318057220 */ /* 0x080fe20000400000 */
[C---:B------:R-:W-:Y:S01]  /*4670*/  LEA R6, P4, R102.reuse, UR4, 0x2 ;  /* 0x0000000466067c11 */ /* 0x040fe2000f8810ff */
[-C--:B------:R-:W-:Y:S01]  /*4680*/  FMUL R25, R25, R19.reuse ;  /* 0x0000001319197220 */ /* 0x080fe20000400000 */
[----:B------:R-:W-:Y:S01]  /*4690*/  ISETP.GT.AND P2, PT, R3, RZ, P0 ;  /* 0x000000ff0300720c */ /* 0x000fe20000744270 */
[-C--:B------:R-:W-:Y:S01]  /*46a0*/  FMUL R27, R27, R19.reuse ;  /* 0x000000131b1b7220 */ /* 0x080fe20000400000 */
[----:B------:R-:W-:Y:S01]  /*46b0*/  LEA.HI.X R7, R102, UR5, R111, 0x2, P4 ;  /* 0x0000000566077c11 */ /* 0x000fe2000a0f146f */
[-C--:B------:R-:W-:Y:S01]  /*46c0*/  FMUL R11, R28, R19.reuse ;  /* 0x000000131c0b7220 */ /* 0x080fe20000400000 */
[----:B------:R-:W-:Y:S01]  /*46d0*/  ISETP.GT.AND P3, PT, R3, 0x8, P3 ;  /* 0x000000080300780c */ /* 0x000fe20001f64270 */
[-C--:B------:R-:W-:Y:S01]  /*46e0*/  FMUL R29, R29, R19.reuse ;  /* 0x000000131d1d7220 */ /* 0x080fe20000400000 */
[C---:B------:R-:W-:Y:S01]  /*46f0*/  SHF.L.U64.HI R9, R92.reuse, 0x2, R91 ;  /* 0x000000025c097819 */ /* 0x040fe2000001025b */
[----:B------:R0:W-:Y:S01]  /*4700*/  @P1 STG.E desc[UR36][R6.64], R5 ;  /* 0x0000000506001986 */ /* 0x0001e2000c101924 */
[----:B------:R-:W-:Y:S01]  /*4710*/  ISETP.GT.AND P0, PT, R3, 0x8, P0 ;  /* 0x000000080300780c */ /* 0x000fe20000704270 */
[-C--:B------:R-:W-:Y:S01]  /*4720*/  FMUL R31, R31, R19.reuse ;  /* 0x000000131f1f7220 */ /* 0x080fe20000400000 */
[----:B------:R-:W-:Y:S01]  /*4730*/  LEA R8, P1, R92, R6, 0x2 ;  /* 0x000000065c087211 */ /* 0x000fe200078210ff */
[-C--:B------:R-:W-:Y:S01]  /*4740*/  FMUL R33, R33, R19.reuse ;  /* 0x0000001321217220 */ /* 0x080fe20000400000 */
[C---:B------:R-:W-:Y:S01]  /*4750*/  ISETP.GT.AND P5, PT, R4.reuse, 0x8, PT ;  /* 0x000000080400780c */ /* 0x040fe20003fa4270 */
[----:B------:R-:W-:Y:S01]  /*4760*/  @P2 STG.E desc[UR36][R6.64+0x4], R25 ;  /* 0x0000041906002986 */ /* 0x000fe2000c101924 */
[----:B------:R-:W-:Y:S01]  /*4770*/  ISETP.GT.AND P4, PT, R4, 0x9, PT ;  /* 0x000000090400780c */ /* 0x000fe20003f84270 */
[----:B------:R-:W-:Y:S01]  /*4780*/  IMAD.X R9, R9, 0x1, R7, P1 ;  /* 0x0000000109097824 */ /* 0x000fe200008e0607 */
[----:B------:R-:W-:Y:S01]  /*4790*/  ISETP.GT.AND P2, PT, R3, RZ, P5 ;  /* 0x000000ff0300720c */ /* 0x000fe20002f44270 */
[-C--:B------:R-:W-:Y:S01]  /*47a0*/  FMUL R35, R35, R19.reuse ;  /* 0x0000001323237220 */ /* 0x080fe20000400000 */
[C---:B------:R-:W-:Y:S01]  /*47b0*/  ISETP.GT.AND P1, PT, R3.reuse, RZ, P4 ;  /* 0x000000ff0300720c */ /* 0x040fe20002724270 */
[-C--:B0-----:R-:W-:Y:S01]  /*47c0*/  FMUL R5, R26, R19.reuse ;  /* 0x000000131a057220 */ /* 0x081fe20000400000 */
[----:B------:R-:W-:Y:S01]  /*47d0*/  ISETP.GT.AND P4, PT, R3, 0x8, P4 ;  /* 0x000000080300780c */ /* 0x000fe20002784270 */
[-C--:B------:R-:W-:Y:S01]  /*47e0*/  FMUL R37, R37, R19.reuse ;  /* 0x0000001325257220 */ /* 0x080fe20000400000 */
[-C--:B------:R-:W-:Y:S01]  /*47f0*/  FMUL R39, R39, R19.reuse ;  /* 0x0000001327277220 */ /* 0x080fe20000400000 */
[-C--:B------:R-:W-:Y:S01]  /*4800*/  FMUL R41, R41, R19.reuse ;  /* 0x0000001329297220 */ /* 0x080fe20000400000 */
[----:B------:R0:W-:Y:S01]  /*4810*/  @P3 STG.E desc[UR36][R8.64], R5 ;  /* 0x0000000508003986 */ /* 0x0001e2000c101924 */
[C---:B------:R-:W-:Y:S01]  /*4820*/  ISETP.GT.AND P3, PT, R4.reuse, 0x11, PT ;  /* 0x000000110400780c */ /* 0x040fe20003f64270 */
[-C--:B------:R-:W-:Y:S01]  /*4830*/  FMUL R43, R43, R19.reuse ;  /* 0x000000132b2b7220 */ /* 0x080fe20000400000 */
[-C--:B------:R-:W-:Y:S01]  /*4840*/  FMUL R45, R45, R19.reuse ;  /* 0x000000132d2d7220 */ /* 0x080fe20000400000 */
[----:B------:R-:W-:Y:S01]  /*4850*/  @P0 STG.E desc[UR36][R8.64+0x4], R27 ;  /* 0x0000041b08000986 */ /* 0x000fe2000c101924 */
[----:B------:R-:W-:Y:S01]  /*4860*/  ISETP.GT.AND P0, PT, R3, 0x8, P5 ;  /* 0x000000080300780c */ /* 0x000fe20002f04270 */
[-C--:B------:R-:W-:Y:S01]  /*4870*/  FMUL R47, R47, R19.reuse ;  /* 0x000000132f2f7220 */ /* 0x080fe20000400000 */
[----:B------:R-:W-:Y:S01]  /*4880*/  ISETP.GT.AND P5, PT, R4, 0x10, PT ;  /* 0x000000100400780c */ /* 0x000fe20003fa4270 */
[----:B------:R1:W-:Y:S01]  /*4890*/  @P2 STG.E desc[UR36][R6.64+0x20], R11 ;  /* 0x0000200b06002986 */ /* 0x0003e2000c101924 */
[-C--:B------:R-:W-:Y:S01]  /*48a0*/  FMUL R49, R49, R19.reuse ;  /* 0x0000001331317220 */ /* 0x080fe20000400000 */
[-C--:B------:R-:W-:Y:S01]  /*48b0*/  FMUL R51, R51, R19.reuse ;  /* 0x0000001333337220 */ /* 0x080fe20000400000 */
[C---:B------:R-:W-:Y:S01]  /*48c0*/  ISETP.GT.AND P2, PT, R3.reuse, RZ, P5 ;  /* 0x000000ff0300720c */ /* 0x040fe20002f44270 */
[----:B------:R-:W-:Y:S01]  /*48d0*/  @P1 STG.E desc[UR36][R6.64+0x24], R29 ;  /* 0x0000241d06001986 */ /* 0x000fe2000c101924 */
[C---:B------:R-:W-:Y:S01]  /*48e0*/  ISETP.GT.AND P1, PT, R3.reuse, RZ, P3 ;  /* 0x000000ff0300720c */ /* 0x040fe20001f24270 */
[-C--:B0-----:R-:W-:Y:S01]  /*48f0*/  FMUL R5, R30, R19.reuse ;  /* 0x000000131e057220 */ /* 0x081fe20000400000 */
[----:B------:R-:W-:Y:S01]  /*4900*/  ISETP.GT.AND P3, PT, R3, 0x8, P3 ;  /* 0x000000080300780c */ /* 0x000fe20001f64270 */
[-C--:B------:R-:W-:Y:S01]  /*4910*/  FMUL R53, R53, R19.reuse ;  /* 0x0000001335357220 */ /* 0x080fe20000400000 */
[-C--:B------:R-:W-:Y:S01]  /*4920*/  FMUL R55, R55, R19.reuse ;  /* 0x0000001337377220 */ /* 0x080fe20000400000 */
[-C--:B------:R-:W-:Y:S01]  /*4930*/  FMUL R57, R57, R19.reuse ;  /* 0x0000001339397220 */ /* 0x080fe20000400000 */
[----:B------:R0:W-:Y:S01]  /*4940*/  @P0 STG.E desc[UR36][R8.64+0x20], R5 ;  /* 0x0000200508000986 */ /* 0x0001e2000c101924 */
[-C--:B-1----:R-:W-:Y:S01]  /*4950*/  FMUL R11, R32, R19.reuse ;  /* 0x00000013200b7220 */ /* 0x082fe20000400000 */
[----:B------:R-:W-:Y:S01]  /*4960*/  ISETP.GT.AND P0, PT, R3, 0x8, P5 ;  /* 0x000000080300780c */ /* 0x000fe20002f04270 */
[-C--:B------:R-:W-:Y:S01]  /*4970*/  FMUL R59, R59, R19.reuse ;  /* 0x000000133b3b7220 */ /* 0x080fe20000400000 */
[----:B------:R-:W-:Y:S01]  /*4980*/  @P4 STG.E desc[UR36][R8.64+0x24], R31 ;  /* 0x0000241f08004986 */ /* 0x000fe2000c101924 */
[C---:B------:R-:W-:Y:S01]  /*4990*/  ISETP.GT.AND P5, PT, R4.reuse, 0x18, PT ;  /* 0x000000180400780c */ /* 0x040fe20003fa4270 */
[-C--:B------:R-:W-:Y:S01]  /*49a0*/  FMUL R61, R61, R19.reuse ;  /* 0x000000133d3d7220 */ /* 0x080fe20000400000 */
[----:B------:R-:W-:Y:S01]  /*49b0*/  ISETP.GT.AND P4, PT, R4, 0x19, PT ;  /* 0x000000190400780c */ /* 0x000fe20003f84270 */
[----:B------:R1:W-:Y:S01]  /*49c0*/  @P2 STG.E desc[UR36][R6.64+0x40], R11 ;  /* 0x0000400b06002986 */ /* 0x0003e2000c101924 */
[----:B------:R-:W-:Y:S01]  /*49d0*/  ISETP.GT.AND P2, PT, R3, RZ, P5 ;  /* 0x000000ff0300720c */ /* 0x000fe20002f44270 */
[-C--:B------:R-:W-:Y:S01]  /*49e0*/  FMUL R63, R63, R19.reuse ;  /* 0x000000133f3f7220 */ /* 0x080fe20000400000 */
[-C--:B------:R-:W-:Y:S01]  /*49f0*/  FMUL R65, R65, R19.reuse ;  /* 0x0000001341417220 */ /* 0x080fe20000400000 */
        /* <DEDUP_REMOVED lines=32> */
[----:B------:R-:W-:Y:S01]  /*4c00*/  FMUL R87, R87, R19 ;  /* 0x0000001357577220 */ /* 0x000fe20000400000 */
[----:B------:R-:W-:Y:S01]  /*4c10*/  ISETP.GT.AND P4, PT, R4, 0x29, PT ;  /* 0x000000290400780c */ /* 0x000fe20003f84270 */
[----:B------:R1:W-:Y:S01]  /*4c20*/  @P2 STG.E desc[UR36][R6.64+0x80], R11 ;  /* 0x0000800b06002986 */ /* 0x0003e2000c101924 */
[----:B------:R-:W-:-:S03]  /*4c30*/  ISETP.GT.AND P2, PT, R3, RZ, P5 ;  /* 0x000000ff0300720c */ /* 0x000fc60002f44270 */
[----:B------:R-:W-:Y:S01]  /*4c40*/  @P1 STG.E desc[UR36][R6.64+0x84], R41 ;  /* 0x0000842906001986 */ /* 0x000fe2000c101924 */
[C---:B------:R-:W-:Y:S01]  /*4c50*/  ISETP.GT.AND P1, PT, R3.reuse, RZ, P4 ;  /* 0x000000ff0300720c */ /* 0x040fe20002724270 */
[----:B0-----:R-:W-:Y:S01]  /*4c60*/  FMUL R5, R42, R19 ;  /* 0x000000132a057220 */ /* 0x001fe20000400000 */
[----:B------:R-:W-:-:S04]  /*4c70*/  ISETP.GT.AND P4, PT, R3, 0x8, P4 ;  /* 0x000000080300780c */ /* 0x000fc80002784270 */
[----:B------:R0:W-:Y:S01]  /*4c80*/  @P0 STG.E desc[UR36][R8.64+0x80], R5 ;  /* 0x0000800508000986 */ /* 0x0001e2000c101924 */
[----:B-1----:R-:W-:Y:S01]  /*4c90*/  FMUL R11, R44, R19 ;  /* 0x000000132c0b7220 */ /* 0x002fe20000400000 */
[C---:B------:R-:W-:Y:S02]  /*4ca0*/  ISETP.GT.AND P0, PT, R3.reuse, 0x8, P5 ;  /* 0x000000080300780c */ /* 0x040fe40002f04270 */
[----:B------:R-:W-:Y:S01]  /*4cb0*/  @P3 STG.E desc[UR36][R8.64+0x84], R43 ;  /* 0x0000842b08003986 */ /* 0x000fe2000c101924 */
[C---:B------:R-:W-:Y:S02]  /*4cc0*/  ISETP.GT.AND P5, PT, R4.reuse, 0x30, PT ;  /* 0x000000300400780c */ /* 0x040fe40003fa4270 */
        /* <DEDUP_REMOVED lines=21> */
[----:B------:R-:W-:Y:S02]  /*4e20*/  ISETP.GT.AND P0, PT, R3, 0x8, P5 ;  /* 0x000000080300780c */ /* 0x000fe40002f04270 */
[----:B------:R-:W-:Y:S01]  /*4e30*/  @P3 STG.E desc[UR36][R8.64+0xc4], R51 ;  /* 0x0000c43308003986 */ /* 0x000fe2000c101924 */
[----:B------:R-:W-:-:S03]  /*4e40*/  ISETP.GT.AND P5, PT, R4, 0x40, PT ;  /* 0x000000400400780c */ /* 0x000fc60003fa4270 */
[----:B------:R1:W-:Y:S01]  /*4e50*/  @P2 STG.E desc[UR36][R6.64+0xe0], R11 ;  /* 0x0000e00b06002986 */ /* 0x0003e2000c101924 */
[----:B------:R-:W-:-:S03]  /*4e60*/  ISETP.GT.AND P3, PT, R3, RZ, P5 ;  /* 0x000000ff0300720c */ /* 0x000fc60002f64270 */
[----:B------:R-:W-:Y:S01]  /*4e70*/  @P1 STG.E desc[UR36][R6.64+0xe4], R53 ;  /* 0x0000e43506001986 */ /* 0x000fe2000c101924 */
[----:B------:R-:W-:Y:S01]  /*4e80*/  ISETP.GT.AND P1, PT, R4, 0x41, PT ;  /* 0x000000410400780c */ /* 0x000fe20003f24270 */
[----:B0-----:R-:W-:-:S03]  /*4e90*/  FMUL R5, R54, R19 ;  /* 0x0000001336057220 */ /* 0x001fc60000400000 */
[C---:B------:R-:W-:Y:S02]  /*4ea0*/  ISETP.GT.AND P2, PT, R3.reuse, RZ, P1 ;  /* 0x000000ff0300720c */ /* 0x040fe40000f44270 */
[----:B------:R0:W-:Y:S01]  /*4eb0*/  @P0 STG.E desc[UR36][R8.64+0xe0], R5 ;  /* 0x0000e00508000986 */ /* 0x0001e2000c101924 */
[-C--:B-1----:R-:W-:Y:S01]  /*4ec0*/  FMUL R11, R56, R19.reuse ;  /* 0x00000013380b7220 */ /* 0x082fe20000400000 */
[C---:B------:R-:W-:Y:S02]  /*4ed0*/  ISETP.GT.AND P0, PT, R3.reuse, 0x8, P5 ;  /* 0x000000080300780c */ /* 0x040fe40002f04270 */
[----:B------:R-:W-:Y:S01]  /*4ee0*/  @P4 STG.E desc[UR36][R8.64+0xe4], R55 ;  /* 0x0000e43708004986 */ /* 0x000fe2000c101924 */
[C---:B------:R-:W-:Y:S02]  /*4ef0*/  ISETP.GT.AND P1, PT, R3.reuse, 0x8, P1 ;  /* 0x000000080300780c */ /* 0x040fe40000f24270 */
[C---:B------:R-:W-:Y:S01]  /*4f00*/  ISETP.GT.AND P5, PT, R4.reuse, 0x48, PT ;  /* 0x000000480400780c */ /* 0x040fe20003fa4270 */
[----:B------:R1:W-:Y:S03]  /*4f10*/  @P3 STG.E desc[UR36][R6.64+0x100], R11 ;  /* 0x0001000b06003986 */ /* 0x0003e6000c101924 */
[----:B------:R-:W-:Y:S01]  /*4f20*/  ISETP.GT.AND P4, PT, R3, RZ, P5 ;  /* 0x000000ff0300720c */ /* 0x000fe20002f84270 */
[----:B------:R-:W-:Y:S01]  /*4f30*/  @P2 STG.E desc[UR36][R6.64+0x104], R57 ;  /* 0x0001043906002986 */ /* 0x000fe2000c101924 */
[----:B------:R-:W-:Y:S01]  /*4f40*/  ISETP.GT.AND P2, PT, R4, 0x49, PT ;  /* 0x000000490400780c */ /* 0x000fe20003f44270 */
[----:B0-----:R-:W-:-:S03]  /*4f50*/  FMUL R5, R58, R19 ;  /* 0x000000133a057220 */ /* 0x001fc60000400000 */
[C---:B------:R-:W-:Y:S02]  /*4f60*/  ISETP.GT.AND P3, PT, R3.reuse, RZ, P2 ;  /* 0x000000ff0300720c */ /* 0x040fe40001764270 */
[----:B------:R0:W-:Y:S01]  /*4f70*/  @P0 STG.E desc[UR36][R8.64+0x100], R5 ;  /* 0x0001000508000986 */ /* 0x0001e2000c101924 */
[----:B-1----:R-:W-:Y:S01]  /*4f80*/  FMUL R11, R60, R19 ;  /* 0x000000133c0b7220 */ /* 0x002fe20000400000 */
[C---:B------:R-:W-:Y:S02]  /*4f90*/  ISETP.GT.AND P2, PT, R3.reuse, 0x8, P2 ;  /* 0x000000080300780c */ /* 0x040fe40001744270 */
[----:B------:R-:W-:Y:S01]  /*4fa0*/  @P1 STG.E desc[UR36][R8.64+0x104], R59 ;  /* 0x0001043b08001986 */ /* 0x000fe2000c101924 */
[----:B------:R-:W-:Y:S02]  /*4fb0*/  ISETP.GT.AND P1, PT, R3, 0x8, P5 ;  /* 0x000000080300780c */ /* 0x000fe40002f24270 */
[C---:B------:R-:W-:Y:S01]  /*4fc0*/  ISETP.GT.AND P5, PT, R4.reuse, 0x50, PT ;  /* 0x000000500400780c */ /* 0x040fe20003fa4270 */
[----:B------:R1:W-:Y:S01]  /*4fd0*/  @P4 STG.E desc[UR36][R6.64+0x120], R11 ;  /* 0x0001200b06004986 */ /* 0x0003e2000c101924 */
[----:B------:R-:W-:-:S03]  /*4fe0*/  ISETP.GT.AND P0, PT, R4, 0x51, PT ;  /* 0x000000510400780c */ /* 0x000fc60003f04270 */
[----:B------:R-:W-:Y:S01]  /*4ff0*/  @P3 STG.E desc[UR36][R6.64+0x124], R61 ;  /* 0x0001243d06003986 */ /* 0x000fe2000c101924 */
[C---:B------:R-:W-:Y:S01]  /*5000*/  ISETP.GT.AND P3, PT, R3.reuse, RZ, P5 ;  /* 0x000000ff0300720c */ /* 0x040fe20002f64270 */
[-C--:B0-----:R-:W-:Y:S01]  /*5010*/  FMUL R5, R62, R19.reuse ;  /* 0x000000133e057220 */ /* 0x081fe20000400000 */
[C---:B------:R-:W-:Y:S02]  /*5020*/  ISETP.GT.AND P4, PT, R3.reuse, RZ, P0 ;  /* 0x000000ff0300720c */ /* 0x040fe40000784270 */
[C---:B------:R-:W-:Y:S02]  /*5030*/  ISETP.GT.AND P0, PT, R3.reuse, 0x8, P0 ;  /* 0x000000080300780c */ /* 0x040fe40000704270 */
[----:B------:R0:W-:Y:S01]  /*5040*/  @P1 STG.E desc[UR36][R8.64+0x120], R5 ;  /* 0x0001200508001986 */ /* 0x0001e2000c101924 */
[----:B------:R-:W-:Y:S01]  /*5050*/  ISETP.GT.AND P1, PT, R3, 0x8, P5 ;  /* 0x000000080300780c */ /* 0x000fe20002f24270 */
[----:B-1----:R-:W-:Y:S02]  /*5060*/  FMUL R11, R64, R19 ;  /* 0x00000013400b7220 */ /* 0x002fe40000400000 */
[----:B------:R-:W-:Y:S01]  /*5070*/  @P2 STG.E desc[UR36][R8.64+0x124], R63 ;  /* 0x0001243f08002986 */ /* 0x000fe2000c101924 */
[----:B------:R-:W-:-:S03]  /*5080*/  ISETP.GT.AND P2, PT, R4, 0x58, PT ;  /* 0x000000580400780c */ /* 0x000fc60003f44270 */
[----:B------:R1:W-:Y:S01]  /*5090*/  @P3 STG.E desc[UR36][R6.64+0x140], R11 ;  /* 0x0001400b06003986 */ /* 0x0003e2000c101924 */
[C---:B------:R-:W-:Y:S02]  /*50a0*/  ISETP.GT.AND P5, PT, R3.reuse, RZ, P2 ;  /* 0x000000ff0300720c */ /* 0x040fe400017a4270 */
[----:B------:R-:W-:Y:S01]  /*50b0*/  ISETP.GT.AND P3, PT, R4, 0x59, PT ;  /* 0x000000590400780c */ /* 0x000fe20003f64270 */
[-C--:B0-----:R-:W-:Y:S01]  /*50c0*/  FMUL R5, R66, R19.reuse ;  /* 0x0000001342057220 */ /* 0x081fe20000400000 */
[----:B------:R-:W-:Y:S01]  /*50d0*/  @P4 STG.E desc[UR36][R6.64+0x144], R65 ;  /* 0x0001444106004986 */ /* 0x000fe2000c101924 */
[C---:B------:R-:W-:Y:S02]  /*50e0*/  ISETP.GT.AND P2, PT, R3.reuse, 0x8, P2 ;  /* 0x000000080300780c */ /* 0x040fe40001744270 */
[C---:B------:R-:W-:Y:S01]  /*50f0*/  ISETP.GT.AND P4, PT, R3.reuse, RZ, P3 ;  /* 0x000000ff0300720c */ /* 0x040fe20001f84270 */
[----:B------:R0:W-:Y:S01]  /*5100*/  @P1 STG.E desc[UR36][R8.64+0x140], R5 ;  /* 0x0001400508001986 */ /* 0x0001e2000c101924 */
[----:B------:R-:W-:Y:S01]  /*5110*/  ISETP.GT.AND P3, PT, R3, 0x8, P3 ;  /* 0x000000080300780c */ /* 0x000fe20001f64270 */
[----:B-1----:R-:W-:-:S02]  /*5120*/  FMUL R11, R68, R19 ;  /* 0x00000013440b7220 */ /* 0x002fc40000400000 */
[----:B------:R-:W-:Y:S01]  /*5130*/  @P0 STG.E desc[UR36][R8.64+0x144], R67 ;  /* 0x0001444308000986 */ /* 0x000fe2000c101924 */
[C---:B------:R-:W-:Y:S02]  /*5140*/  ISETP.GT.AND P0, PT, R4.reuse, 0x60, PT ;  /* 0x000000600400780c */ /* 0x040fe40003f04270 */
[----:B------:R-:W-:Y:S01]  /*5150*/  ISETP.GT.AND P1, PT, R4, 0x61, PT ;  /* 0x000000610400780c */ /* 0x000fe20003f24270 */
[----:B------:R1:W-:Y:S01]  /*5160*/  @P5 STG.E desc[UR36][R6.64+0x160], R11 ;  /* 0x0001600b06005986 */ /* 0x0003e2000c101924 */
[C---:B------:R-:W-:Y:S02]  /*5170*/  ISETP.GT.AND P5, PT, R3.reuse, RZ, P0 ;  /* 0x000000ff0300720c */ /* 0x040fe400007a4270 */
[C---:B------:R-:W-:Y:S01]  /*5180*/  ISETP.GT.AND P0, PT, R3.reuse, 0x8, P0 ;  /* 0x000000080300780c */ /* 0x040fe20000704270 */
[----:B0-----:R-:W-:Y:S01]  /*5190*/  FMUL R5, R70, R19 ;  /* 0x0000001346057220 */ /* 0x001fe20000400000 */
[----:B------:R-:W-:Y:S01]  /*51a0*/  @P4 STG.E desc[UR36][R6.64+0x164], R69 ;  /* 0x0001644506004986 */ /* 0x000fe2000c101924 */
[----:B------:R-:W-:-:S02]  /*51b0*/  ISETP.GT.AND P4, PT, R3, RZ, P1 ;  /* 0x000000ff0300720c */ /* 0x000fc40000f84270 */
[----:B------:R-:W-:Y:S01]  /*51c0*/  ISETP.GT.AND P1, PT, R3, 0x8, P1 ;  /* 0x000000080300780c */ /* 0x000fe20000f24270 */
[----:B------:R0:W-:Y:S01]  /*51d0*/  @P2 STG.E desc[UR36][R8.64+0x160], R5 ;  /* 0x0001600508002986 */ /* 0x0001e2000c101924 */
[----:B------:R-:W-:Y:S01]  /*51e0*/  ISETP.GT.AND P2, PT, R4, 0x68, PT ;  /* 0x000000680400780c */ /* 0x000fe20003f44270 */
[----:B-1----:R-:W-:Y:S02]  /*51f0*/  FMUL R11, R72, R19 ;  /* 0x00000013480b7220 */ /* 0x002fe40000400000 */
[----:B------:R-:W-:Y:S01]  /*5200*/  @P3 STG.E desc[UR36][R8.64+0x164], R71 ;  /* 0x0001644708003986 */ /* 0x000fe2000c101924 */
[----:B------:R-:W-:-:S03]  /*5210*/  ISETP.GT.AND P3, PT, R4, 0x69, PT ;  /* 0x000000690400780c */ /* 0x000fc60003f64270 */
[----:B------:R1:W-:Y:S01]  /*5220*/  @P5 STG.E desc[UR36][R6.64+0x180], R11 ;  /* 0x0001800b06005986 */ /* 0x0003e2000c101924 */
[C---:B------:R-:W-:Y:S02]  /*5230*/  ISETP.GT.AND P5, PT, R3.reuse, RZ, P2 ;  /* 0x000000ff0300720c */ /* 0x040fe400017a4270 */
[C---:B------:R-:W-:Y:S01]  /*5240*/  ISETP.GT.AND P2, PT, R3.reuse, 0x8, P2 ;  /* 0x000000080300780c */ /* 0x040fe20001744270 */
[-C--:B0-----:R-:W-:Y:S01]  /*5250*/  FMUL R5, R74, R19.reuse ;  /* 0x000000134a057220 */ /* 0x081fe20000400000 */
[----:B------:R-:W-:Y:S01]  /*5260*/  @P4 STG.E desc[UR36][R6.64+0x184], R73 ;  /* 0x0001844906004986 */ /* 0x000fe2000c101924 */
[C---:B------:R-:W-:Y:S02]  /*5270*/  ISETP.GT.AND P4, PT, R3.reuse, RZ, P3 ;  /* 0x000000ff0300720c */ /* 0x040fe40001f84270 */
[----:B------:R-:W-:Y:S01]  /*5280*/  ISETP.GT.AND P3, PT, R3, 0x8, P3 ;  /* 0x000000080300780c */ /* 0x000fe20001f64270 */
[----:B------:R0:W-:Y:S01]  /*5290*/  @P0 STG.E desc[UR36][R8.64+0x180], R5 ;  /* 0x0001800508000986 */ /* 0x0001e2000c101924 */
[----:B------:R-:W-:Y:S01]  /*52a0*/  ISETP.GT.AND P0, PT, R4, 0x70, PT ;  /* 0x000000700400780c */ /* 0x000fe20003f04270 */
[----:B-1----:R-:W-:-:S02]  /*52b0*/  FMUL R11, R76, R19 ;  /* 0x000000134c0b7220 */ /* 0x002fc40000400000 */
[----:B------:R-:W-:Y:S01]  /*52c0*/  @P1 STG.E desc[UR36][R8.64+0x184], R75 ;  /* 0x0001844b08001986 */ /* 0x000fe2000c101924 */
[----:B------:R-:W-:-:S03]  /*52d0*/  ISETP.GT.AND P1, PT, R4, 0x71, PT ;  /* 0x000000710400780c */ /* 0x000fc60003f24270 */
[----:B------:R1:W-:Y:S01]  /*52e0*/  @P5 STG.E desc[UR36][R6.64+0x1a0], R11 ;  /* 0x0001a00b06005986 */ /* 0x0003e2000c101924 */
[C---:B------:R-:W-:Y:S02]  /*52f0*/  ISETP.GT.AND P5, PT, R3.reuse, RZ, P0 ;  /* 0x000000ff0300720c */ /* 0x040fe400007a4270 */
[C---:B------:R-:W-:Y:S01]  /*5300*/  ISETP.GT.AND P0, PT, R3.reuse, 0x8, P0 ;  /* 0x000000080300780c */ /* 0x040fe20000704270 */
[----:B------:R-:W-:Y:S01]  /*5310*/  @P4 STG.E desc[UR36][R6.64+0x1a4], R77 ;  /* 0x0001a44d06004986 */ /* 0x000fe2000c101924 */
[-C--:B0-----:R-:W-:Y:S01]  /*5320*/  FMUL R5, R78, R19.reuse ;  /* 0x000000134e057220 */ /* 0x081fe20000400000 */
[C---:B------:R-:W-:Y:S02]  /*5330*/  ISETP.GT.AND P4, PT, R3.reuse, RZ, P1 ;  /* 0x000000ff0300720c */ /* 0x040fe40000f84270 */
[----:B------:R-:W-:Y:S02]  /*5340*/  ISETP.GT.AND P1, PT, R3, 0x8, P1 ;  /* 0x000000080300780c */ /* 0x000fe40000f24270 */
[----:B------:R0:W-:Y:S01]  /*5350*/  @P2 STG.E desc[UR36][R8.64+0x1a0], R5 ;  /* 0x0001a00508002986 */ /* 0x0001e2000c101924 */
[----:B------:R-:W-:Y:S01]  /*5360*/  ISETP.GT.AND P2, PT, R4, 0x78, PT ;  /* 0x000000780400780c */ /* 0x000fe20003f44270 */
[----:B-1----:R-:W-:-:S02]  /*5370*/  FMUL R11, R80, R19 ;  /* 0x00000013500b7220 */ /* 0x002fc40000400000 */
[----:B------:R-:W-:Y:S01]  /*5380*/  @P3 STG.E desc[UR36][R8.64+0x1a4], R79 ;  /* 0x0001a44f08003986 */ /* 0x000fe2000c101924 */
[----:B------:R-:W-:Y:S01]  /*5390*/  ISETP.GT.AND P3, PT, R4, 0x79, PT ;  /* 0x000000790400780c */ /* 0x000fe20003f64270 */
[----:B------:R-:W-:Y:S02]  /*53a0*/  @P5 IMAD.MOV.U32 R4, RZ, RZ, R6 ;  /* 0x000000ffff045224 */ /* 0x000fe400078e0006 */
[----:B0-----:R-:W-:-:S05]  /*53b0*/  @P5 IMAD.MOV.U32 R5, RZ, RZ, R7 ;  /* 0x000000ffff055224 */ /* 0x001fca00078e0007 */
[----:B------:R0:W-:Y:S01]  /*53c0*/  @P5 STG.E desc[UR36][R4.64+0x1c0], R11 ;  /* 0x0001c00b04005986 */ /* 0x0001e2000c101924 */
[C---:B------:R-:W-:Y:S02]  /*53d0*/  ISETP.GT.AND P5, PT, R3.reuse, RZ, P3 ;  /* 0x000000ff0300720c */ /* 0x040fe40001fa4270 */
[----:B------:R-:W-:Y:S01]  /*53e0*/  ISETP.GT.AND P3, PT, R3, 0x8, P3 ;  /* 0x000000080300780c */ /* 0x000fe20001f64270 */
[----:B0-----:R-:W-:Y:S02]  /*53f0*/  @P4 IMAD.MOV.U32 R4, RZ, RZ, R6 ;  /* 0x000000ffff044224 */ /* 0x001fe400078e0006 */
[----:B------:R-:W-:Y:S01]  /*5400*/  FMUL R11, R84, R19 ;  /* 0x00000013540b7220 */ /* 0x000fe20000400000 */
[----:B------:R-:W-:-:S05]  /*5410*/  @P4 IMAD.MOV.U32 R5, RZ, RZ, R7 ;  /* 0x000000ffff054224 */ /* 0x000fca00078e0007 */
[----:B------:R0:W-:Y:S01]  /*5420*/  @P4 STG.E desc[UR36][R4.64+0x1c4], R81 ;  /* 0x0001c45104004986 */ /* 0x0001e2000c101924 */
[C---:B------:R-:W-:Y:S02]  /*5430*/  ISETP.GT.AND P4, PT, R3.reuse, RZ, P2 ;  /* 0x000000ff0300720c */ /* 0x040fe40001784270 */
[----:B------:R-:W-:Y:S01]  /*5440*/  ISETP.GT.AND P2, PT, R3, 0x8, P2 ;  /* 0x000000080300780c */ /* 0x000fe20001744270 */
[----:B------:R-:W-:Y:S01]  /*5450*/  FMUL R3, R82, R19 ;  /* 0x0000001352037220 */ /* 0x000fe20000400000 */
[----:B0-----:R-:W-:Y:S02]  /*5460*/  @P0 IMAD.MOV.U32 R4, RZ, RZ, R8 ;  /* 0x000000ffff040224 */ /* 0x001fe400078e0008 */
[----:B------:R-:W-:-:S05]  /*5470*/  @P0 IMAD.MOV.U32 R5, RZ, RZ, R9 ;  /* 0x000000ffff050224 */ /* 0x000fca00078e0009 */
[----:B------:R0:W-:Y:S02]  /*5480*/  @P0 STG.E desc[UR36][R4.64+0x1c0], R3 ;  /* 0x0001c00304000986 */ /* 0x0001e4000c101924 */
[----:B0-----:R-:W-:Y:S02]  /*5490*/  @P1 IMAD.MOV.U32 R4, RZ, RZ, R8 ;  /* 0x000000ffff041224 */ /* 0x001fe400078e0008 */
[----:B------:R-:W-:-:S05]  /*54a0*/  @P1 IMAD.MOV.U32 R5, RZ, RZ, R9 ;  /* 0x000000ffff051224 */ /* 0x000fca00078e0009 */
[----:B------:R0:W-:Y:S02]  /*54b0*/  @P1 STG.E desc[UR36][R4.64+0x1c4], R83 ;  /* 0x0001c45304001986 */ /* 0x0001e4000c101924 */
[----:B0-----:R-:W-:Y:S02]  /*54c0*/  @P4 IMAD.MOV.U32 R4, RZ, RZ, R6 ;  /* 0x000000ffff044224 */ /* 0x001fe400078e0006 */
[----:B------:R-:W-:-:S05]  /*54d0*/  @P4 IMAD.MOV.U32 R5, RZ, RZ, R7 ;  /* 0x000000ffff054224 */ /* 0x000fca00078e0007 */
[----:B------:R0:W-:Y:S04]  /*54e0*/  @P4 STG.E desc[UR36][R4.64+0x1e0], R11 ;  /* 0x0001e00b04004986 */ /* 0x0001e8000c101924 */
[----:B------:R4:W-:Y:S01]  /*54f0*/  @P5 STG.E desc[UR36][R6.64+0x1e4], R85 ;  /* 0x0001e45506005986 */ /* 0x0009e2000c101924 */
[----:B0-----:R-:W-:Y:S01]  /*5500*/  @P2 MOV R4, R8 ;  /* 0x0000000800042202 */ /* 0x001fe20000000f00 */
[----:B------:R-:W-:-:S05]  /*5510*/  @P2 IMAD.MOV.U32 R5, RZ, RZ, R9 ;  /* 0x000000ffff052224 */ /* 0x000fca00078e0009 */
[----:B------:R4:W-:Y:S04]  /*5520*/  @P2 STG.E desc[UR36][R4.64+0x1e0], R13 ;  /* 0x0001e00d04002986 */ /* 0x0009e8000c101924 */
[----:B------:R4:W-:Y:S02]  /*5530*/  @P3 STG.E desc[UR36][R8.64+0x1e4], R87 ;  /* 0x0001e45708003986 */ /* 0x0009e4000c101924 */
.L_x_154:
[----:B------:R-:W-:Y:S05]  /*5540*/  BSYNC B0 ;  /* 0x0000000000007941 */ /* 0x000fea0003800000 */
.L_x_28:
[----:B------:R-:W-:Y:S01]  /*5550*/  IADD3 R16, P0, R16, UR38, RZ ;  /* 0x0000002610107c10 */ /* 0x000fe2000ff1e0ff */
[----:B------:R-:W-:Y:S01]  /*5560*/  ULDC.64 UR4, c[0x0][0x650] ;  /* 0x0001940000047ab9 */ /* 0x000fe20000000a00 */
[----:B------:R-:W-:Y:S01]  /*5570*/  PRMT R3, RZ, 0x7610, R3 ;  /* 0x00007610ff037816 */ /* 0x000fe20000000003 */
[----:B------:R-:W-:Y:S01]  /*5580*/  IMAD.MOV.U32 R100, RZ, RZ, -0x1 ;  /* 0xffffffffff647424 */ /* 0x000fe200078e00ff */
[----:B------:R-:W-:Y:S01]  /*5590*/  IADD3.X R17, R17, UR41, RZ, P0, !PT ;  /* 0x0000002911117c10 */ /* 0x000fe200087fe4ff */
[----:B------:R-:W-:Y:S01]  /*55a0*/  IMAD.MOV.U32 R99, RZ, RZ, -0x1 ;  /* 0xffffffffff637424 */ /* 0x000fe200078e00ff */
[----:B------:R-:W-:-:S04]  /*55b0*/  ISETP.GE.U32.AND P0, PT, R16, UR4, PT ;  /* 0x0000000410007c0c */ /* 0x000fc8000bf06070 */
[----:B------:R-:W-:-:S13]  /*55c0*/  ISETP.GE.U32.AND.EX P0, PT, R17, UR5, PT, P0 ;  /* 0x0000000511007c0c */ /* 0x000fda000bf06100 */
[----:B------:R-:W-:Y:S05]  /*55d0*/  @P0 BRA `(.L_x_155) ;  /* 0x00000004004c0947 */ /* 0x000fea0003800000 */
[----:B--2---:R-:W2:Y:S01]  /*55e0*/  LDC.64 R10, c[0x0][0x628] ;  /* 0x00018a00ff0a7b82 */ /* 0x004ea20000000a00 */
[----:B0--3--:R-:W0:Y:S01]  /*55f0*/  S2R R12, SR_CTAID.X ;  /* 0x00000000000c7919 */ /* 0x009e220000002500 */
[----:B-1--4-:R-:W-:Y:S02]  /*5600*/  IMAD.MOV.U32 R8, RZ, RZ, R16 ;  /* 0x000000ffff087224 */ /* 0x012fe400078e0010 */
[----:B------:R-:W-:Y:S01]  /*5610*/  IMAD.MOV.U32 R9, RZ, RZ, R17 ;  /* 0x000000ffff097224 */ /* 0x000fe200078e0011 */
[----:B------:R-:W1:Y:S03]  /*5620*/  S2R R20, SR_CTAID.Y ;  /* 0x0000000000147919 */ /* 0x000e660000002600 */
[----:B------:R-:W3:Y:S08]  /*5630*/  LDC R0, c[0x0][0x630] ;  /* 0x00018c00ff007b82 */ /* 0x000ef00000000800 */
[----:B------:R-:W4:Y:S01]  /*5640*/  LDC.64 R14, c[0x0][0x620] ;  /* 0x00018800ff0e7b82 */ /* 0x000f220000000a00 */
[----:B--2---:R-:W-:-:S04]  /*5650*/  ISETP.NE.U32.AND P0, PT, R10, RZ, PT ;  /* 0x000000ff0a00720c */ /* 0x004fc80003f05070 */
[----:B------:R-:W-:-:S13]  /*5660*/  ISETP.NE.AND.EX P0, PT, R11, RZ, PT, P0 ;  /* 0x000000ff0b00720c */ /* 0x000fda0003f05300 */
[----:B01-34-:R-:W-:Y:S05]  /*5670*/  @!P0 BRA `(.L_x_156) ;  /* 0x0000000000288947 */ /* 0x01bfea0003800000 */
        /* <DEDUP_REMOVED lines=10> */
.L_x_156:
[-CC-:B------:R-:W-:Y:S01]  /*5720*/  SHF.R.U64 R99, R8, R0.reuse, R9.reuse ;  /* 0x0000000008637219 */ /* 0x180fe20000001209 */
[----:B------:R-:W0:Y:S01]  /*5730*/  LDC.64 R26, c[0x0][0x640] ;  /* 0x00019000ff1a7b82 */ /* 0x000e220000000a00 */
[----:B------:R-:W-:Y:S01]  /*5740*/  SHF.R.U32.HI R0, RZ, R0, R9 ;  /* 0x00000000ff007219 */ /* 0x000fe20000011609 */
[----:B------:R-:W-:Y:S01]  /*5750*/  ULDC UR4, c[0x0][0x150] ;  /* 0x0000540000047ab9 */ /* 0x000fe20000000800 */
[----:B------:R-:W-:Y:S02]  /*5760*/  IADD3 R3, P0, RZ, -R99, RZ ;  /* 0x80000063ff037210 */ /* 0x000fe40007f1e0ff */
[----:B------:R-:W-:-:S03]  /*5770*/  I2FP.F32.U32 R7, R12 ;  /* 0x0000000c00077245 */ /* 0x000fc60000201000 */
[----:B------:R-:W1:Y:S01]  /*5780*/  LDC R6, c[0x0][0x618] ;  /* 0x00018600ff067b82 */ /* 0x000e620000000800 */
[----:B------:R-:W-:Y:S02]  /*5790*/  IMAD.X R5, RZ, RZ, ~R0, P0 ;  /* 0x000000ffff057224 */ /* 0x000fe400000e0e00 */
[----:B------:R-:W-:Y:S01]  /*57a0*/  FMUL R7, R7, UR4 ;  /* 0x0000000407077c20 */ /* 0x000fe20008400000 */
[----:B------:R-:W-:Y:S01]  /*57b0*/  ULDC UR4, c[0x0][0x154] ;  /* 0x0000550000047ab9 */ /* 0x000fe20000000800 */
[-C--:B------:R-:W-:Y:S02]  /*57c0*/  IMAD R0, R5, R14.reuse, RZ ;  /* 0x0000000e05007224 */ /* 0x080fe400078e02ff */
[C---:B------:R-:W-:Y:S01]  /*57d0*/  IMAD.WIDE.U32 R4, R3.reuse, R14, R16 ;  /* 0x0000000e03047225 */ /* 0x040fe200078e0010 */
[----:B------:R-:W2:Y:S01]  /*57e0*/  LDC R8, c[0x0][0x608] ;  /* 0x00018200ff087b82 */ /* 0x000ea20000000800 */
[----:B------:R-:W3:Y:S02]  /*57f0*/  F2I.U32.TRUNC.NTZ R7, R7 ;  /* 0x0000000700077305 */ /* 0x000ee4000020f000 */
[----:B------:R-:W-:Y:S01]  /*5800*/  IMAD R3, R3, R15, R0 ;  /* 0x0000000f03037224 */ /* 0x000fe200078e0200 */
[----:B------:R-:W-:-:S03]  /*5810*/  I2FP.F32.U32 R0, R20 ;  /* 0x0000001400007245 */ /* 0x000fc60000201000 */
[----:B------:R-:W-:Y:S01]  /*5820*/  IMAD.IADD R3, R5, 0x1, R3 ;  /* 0x0000000105037824 */ /* 0x000fe200078e0203 */
[----:B------:R-:W4:Y:S01]  /*5830*/  LDC R11, c[0x0][0x658] ;  /* 0x00019600ff0b7b82 */ /* 0x000f220000000800 */
[----:B0-----:R-:W-:-:S04]  /*5840*/  ISETP.NE.U32.AND P0, PT, R26, RZ, PT ;  /* 0x000000ff1a00720c */ /* 0x001fc80003f05070 */
[----:B------:R-:W-:-:S03]  /*5850*/  ISETP.NE.AND.EX P0, PT, R27, RZ, PT, P0 ;  /* 0x000000ff1b00720c */ /* 0x000fc60003f05300 */
[----:B------:R-:W0:Y:S01]  /*5860*/  LDC R9, c[0x0][0x144] ;  /* 0x00005100ff097b82 */ /* 0x000e220000000800 */
[-C--:B-1----:R-:W-:Y:S01]  /*5870*/  SHF.R.U64 R10, R4, R6.reuse, R3 ;  /* 0x00000006040a7219 */ /* 0x082fe20000001203 */
[----:B---3--:R-:W-:Y:S01]  /*5880*/  IMAD.MOV R7, RZ, RZ, -R7 ;  /* 0x000000ffff077224 */ /* 0x008fe200078e0a07 */
[----:B------:R-:W-:Y:S01]  /*5890*/  SHF.R.U32.HI R3, RZ, R6, R3 ;  /* 0x00000006ff037219 */ /* 0x000fe20000011603 */
[----:B------:R-:W-:-:S04]  /*58a0*/  FMUL R6, R0, UR4 ;  /* 0x0000000400067c20 */ /* 0x000fc80008400000 */
[----:B------:R-:W1:Y:S01]  /*58b0*/  LDC R21, c[0x0][0x148] ;  /* 0x00005200ff157b82 */ /* 0x000e620000000800 */
[----:B------:R3:W0:Y:S01]  /*58c0*/  F2I.U32.TRUNC.NTZ R14, R6 ;  /* 0x00000006000e7305 */ /* 0x000622000020f000 */
[-CC-:B--2---:R-:W-:Y:S02]  /*58d0*/  SHF.R.U64 R13, R10, R8.reuse, R3.reuse ;  /* 0x000000080a0d7219 */ /* 0x184fe40000001203 */
[----:B------:R-:W-:-:S04]  /*58e0*/  SHF.R.U32.HI R0, RZ, R8, R3 ;  /* 0x00000008ff007219 */ /* 0x000fc80000011603 */
[----:B------:R-:W2:Y:S01]  /*58f0*/  LDC R24, c[0x0][0x648] ;  /* 0x00019200ff187b82 */ /* 0x000ea20000000800 */
[-CC-:B----4-:R-:W-:Y:S02]  /*5900*/  SHF.R.U64 R15, R13, R11.reuse, R0.reuse ;  /* 0x0000000b0d0f7219 */ /* 0x190fe40000001200 */
[----:B------:R-:W-:-:S03]  /*5910*/  SHF.R.U32.HI R5, RZ, R11, R0 ;  /* 0x0000000bff057219 */ /* 0x000fc60000011600 */
[----:B------:R-:W-:Y:S02]  /*5920*/  IMAD.MOV.U32 R4, RZ, RZ, R15 ;  /* 0x000000ffff047224 */ /* 0x000fe400078e000f */
[----:B------:R-:W4:Y:S01]  /*5930*/  LDC R28, c[0x0][0x638] ;  /* 0x00018e00ff1c7b82 */ /* 0x000f220000000800 */
[----:B0-----:R-:W-:-:S07]  /*5940*/  IMAD R25, R9, R7, R12 ;  /* 0x0000000709197224 */ /* 0x001fce00078e020c */
[----:B------:R-:W0:Y:S08]  /*5950*/  LDC R29, c[0x0][0x610] ;  /* 0x00018400ff1d7b82 */ /* 0x000e300000000800 */
[----:B------:R-:W0:Y:S01]  /*5960*/  LDC R30, c[0x0][0x600] ;  /* 0x00018000ff1e7b82 */ /* 0x000e220000000800 */
[----:B-123--:R-:W-:Y:S05]  /*5970*/  @!P0 BRA `(.L_x_157) ;  /* 0x0000000000288947 */ /* 0x00efea0003800000 */
        /* <DEDUP_REMOVED lines=10> */
.L_x_157:
[----:B------:R-:W-:Y:S01]  /*5a20*/  ISETP.NE.AND P0, PT, R2, 0x1, PT ;  /* 0x000000010200780c */ /* 0x000fe20003f05270 */
[----:B------:R-:W-:Y:S01]  /*5a30*/  IMAD.MOV R14, RZ, RZ, -R14 ;  /* 0x000000ffff0e7224 */ /* 0x000fe200078e0a0e */
[----:B------:R-:W-:Y:S02]  /*5a40*/  SHF.R.U64 R0, R4, R24, R5 ;  /* 0x0000001804007219 */ /* 0x000fe40000001205 */
[----:B------:R-:W-:Y:S02]  /*5a50*/  LOP3.LUT R3, R13, R96, RZ, 0xc0, !PT ;  /* 0x000000600d037212 */ /* 0x000fe400078ec0ff */
[----:B------:R-:W-:Y:S01]  /*5a60*/  LOP3.LUT R10, R10, R95, RZ, 0xc0, !PT ;  /* 0x0000005f0a0a7212 */ /* 0x000fe200078ec0ff */
[----:B------:R-:W-:Y:S02]  /*5a70*/  IMAD.MOV R4, RZ, RZ, -R0 ;  /* 0x000000ffff047224 */ /* 0x000fe400078e0a00 */
[----:B------:R-:W-:Y:S02]  /*5a80*/  IMAD R0, R90, R0, R3 ;  /* 0x000000005a007224 */ /* 0x000fe400078e0203 */
[----:B----4-:R-:W-:-:S02]  /*5a90*/  IMAD R3, R4, R28, R15 ;  /* 0x0000001c04037224 */ /* 0x010fc400078e020f */
[----:B------:R-:W-:Y:S02]  /*5aa0*/  @P0 IMAD R25, R21, R14, R20 ;  /* 0x0000000e15190224 */ /* 0x000fe400078e0214 */
[----:B0-----:R-:W-:Y:S02]  /*5ab0*/  IMAD R5, R3, R30, R10 ;  /* 0x0000001e03057224 */ /* 0x001fe400078e020a */
[----:B------:R-:W-:Y:S02]  /*5ac0*/  IMAD R0, R0, R29, R25 ;  /* 0x0000001d00007224 */ /* 0x000fe400078e0219 */
[----:B------:R-:W-:-:S03]  /*5ad0*/  IMAD.MOV.U32 R4, RZ, RZ, 0x1 ;  /* 0x00000001ff047424 */ /* 0x000fc600078e00ff */
[----:B------:R-:W-:Y:S02]  /*5ae0*/  SEL R100, R5, R0, !P0 ;  /* 0x0000000005647207 */ /* 0x000fe40004000000 */
[----:B------:R-:W-:Y:S02]  /*5af0*/  PRMT R3, R4, 0x7610, R3 ;  /* 0x0000761004037816 */ /* 0x000fe40000000003 */
[----:B------:R-:W-:-:S07]  /*5b00*/  SEL R0, R0, R5, !P0 ;  /* 0x0000000500007207 */ /* 0x000fce0004000000 */
.L_x_155:
[----:B------:R-:W-:Y:S01]  /*5b10*/  UIADD3 UR42, UR43, UR42, URZ ;  /* 0x0000002a2b2a7290 */ /* 0x000fe2000fffe03f */
[----:B------:R-:W-:Y:S01]  /*5b20*/  LOP3.LUT P0, RZ, R3, 0xff, RZ, 0xc0, !PT ;  /* 0x000000ff03ff7812 */ /* 0x000fe2000780c0ff */
[----:B------:R-:W-:Y:S02]  /*5b30*/  IMAD.MOV.U32 R101, RZ, RZ, R0 ;  /* 0x000000ffff657224 */ /* 0x000fe400078e0000 */
[----:B------:R-:W-:Y:S02]  /*5b40*/  USHF.R.U32.HI UR4, URZ, 0x2, UR42 ;  /* 0x000000023f047899 */ /* 0x000fe4000801162a */
[----:B------:R-:W-:Y:S02]  /*5b50*/  UISETP.GT.U32.AND UP1, UPT, UR42, 0x3, UPT ;  /* 0x000000032a00788c */ /* 0x000fe4000bf24070 */
[----:B------:R-:W-:Y:S02]  /*5b60*/  ULOP3.LUT UR4, UR4, 0x1, URZ, 0xc0, !UPT ;  /* 0x0000000104047892 */ /* 0x000fe4000f8ec03f */
[----:B------:R-:W-:-:S02]  /*5b70*/  UISETP.LT.U32.AND UP1, UPT, UR43, 0x4, UP1 ;  /* 0x000000042b00788c */ /* 0x000fc40008f21070 */
[----:B------:R-:W-:Y:S02]  /*5b80*/  UISETP.NE.U32.AND UP0, UPT, UR4, 0x1, UPT ;  /* 0x000000010400788c */ /* 0x000fe4000bf05070 */
[----:B------:R-:W-:Y:S02]  /*5b90*/  USEL UR5, URZ, 0x1, !UP1 ;  /* 0x000000013f057887 */ /* 0x000fe4000c800000 */
[----:B------:R-:W-:Y:S02]  /*5ba0*/  UISETP.GT.U32.AND UP0, UPT, UR43, 0x3, !UP0 ;  /* 0x000000032b00788c */ /* 0x000fe4000c704070 */
[----:B------:R-:W-:Y:S02]  /*5bb0*/  ULOP3.LUT UR42, UR42, 0x3, URZ, 0xc0, !UPT ;  /* 0x000000032a2a7892 */ /* 0x000fe4000f8ec03f */
[----:B------:R-:W-:-:S04]  /*5bc0*/  USEL UR4, URZ, 0x1, !UP0 ;  /* 0x000000013f047887 */ /* 0x000fc8000c000000 */
[----:B------:R-:W-:Y:S01]  /*5bd0*/  ULOP3.LUT UR40, UR4, UR40, UR5, 0x96, !UPT ;  /* 0x0000002804287292 */ /* 0x000fe2000f8e9605 */
[----:B------:R-:W-:Y:S11]  /*5be0*/  @P0 BRA `(.L_x_158) ;  /* 0xffffffb400740947 */ /* 0x000ff6000383ffff */
[----:B------:R-:W-:Y:S05]  /*5bf0*/  EXIT ;  /* 0x000000000000794d */ /* 0x000fea0003800000 */
.L_x_3:
        /* <DEDUP_REMOVED lines=26> */
.L_x_160:
[--C-:B------:R-:W-:Y:S01]  /*5da0*/  SHF.R.U64 R14, R12, R20, R13.reuse ;  /* 0x000000140c0e7219 */ /* 0x100fe2000000120d */
[----:B------:R-:W0:Y:S01]  /*5db0*/  LDC R24, c[0x0][0x618] ;  /* 0x00018600ff187b82 */ /* 0x000e220000000800 */
[----:B------:R-:W-:Y:S01]  /*5dc0*/  I2FP.F32.U32 R8, R6 ;  /* 0x0000000600087245 */ /* 0x000fe20000201000 */
[----:B------:R-:W-:Y:S01]  /*5dd0*/  ULDC UR4, c[0x0][0x150] ;  /* 0x0000540000047ab9 */ /* 0x000fe20000000800 */
[----:B------:R-:W-:Y:S02]  /*5de0*/  SHF.R.U32.HI R7, RZ, R20, R13 ;  /* 0x00000014ff077219 */ /* 0x000fe4000001160d */
[----:B------:R-:W-:Y:S01]  /*5df0*/  IADD3 R11, P0, RZ, -R14, RZ ;  /* 0x8000000eff0b7210 */ /* 0x000fe20007f1e0ff */
[----:B------:R-:W-:Y:S01]  /*5e00*/  FMUL R13, R8, UR4 ;  /* 0x00000004080d7c20 */ /* 0x000fe20008400000 */
[----:B------:R-:W-:Y:S01]  /*5e10*/  ULDC UR4, c[0x0][0x154] ;  /* 0x0000550000047ab9 */ /* 0x000fe20000000800 */
[----:B------:R-:W1:Y:S02]  /*5e20*/  LDC.64 R26, c[0x0][0x640] ;  /* 0x00019000ff1a7b82 */ /* 0x000e640000000a00 */
[----:B------:R-:W-:-:S02]  /*5e30*/  IMAD.X R7, RZ, RZ, ~R7, P0 ;  /* 0x000000ffff077224 */ /* 0x000fc400000e0e07 */
[----:B------:R-:W2:Y:S01]  /*5e40*/  F2I.U32.TRUNC.NTZ R13, R13 ;  /* 0x0000000d000d7305 */ /* 0x000ea2000020f000 */
[----:B------:R-:W-:-:S03]  /*5e50*/  IMAD.WIDE.U32 R8, R11, R22, R16 ;  /* 0x000000160b087225 */ /* 0x000fc600078e0010 */
[----:B------:R-:W3:Y:S01]  /*5e60*/  LDC R15, c[0x0][0x144] ;  /* 0x00005100ff0f7b82 */ /* 0x000ee20000000800 */
[----:B------:R-:W-:-:S04]  /*5e70*/  IMAD R10, R7, R22, RZ ;  /* 0x00000016070a7224 */ /* 0x000fc800078e02ff */
[----:B------:R-:W-:Y:S02]  /*5e80*/  IMAD R7, R11, R23, R10 ;  /* 0x000000170b077224 */ /* 0x000fe400078e020a */
[----:B------:R-:W-:Y:S01]  /*5e90*/  IMAD.MOV.U32 R10, RZ, RZ, -0x1 ;  /* 0xffffffffff0a7424 */ /* 0x000fe200078e00ff */
[----:B------:R-:W4:Y:S01]  /*5ea0*/  LDC R20, c[0x0][0x608] ;  /* 0x00018200ff147b82 */ /* 0x000f220000000800 */
[----:B------:R-:W-:Y:S01]  /*5eb0*/  IMAD.IADD R7, R9, 0x1, R7 ;  /* 0x0000000109077824 */ /* 0x000fe200078e0207 */
[----:B------:R-:W-:-:S04]  /*5ec0*/  I2FP.F32.U32 R9, R3 ;  /* 0x0000000300097245 */ /* 0x000fc80000201000 */
[-C--:B0-----:R-:W-:Y:S01]  /*5ed0*/  SHF.R.U64 R12, R8, R24.reuse, R7 ;  /* 0x00000018080c7219 */ /* 0x081fe20000001207 */
[----:B--2---:R-:W-:Y:S01]  /*5ee0*/  IMAD.MOV R8, RZ, RZ, -R13 ;  /* 0x000000ffff087224 */ /* 0x004fe200078e0a0d */
[----:B------:R-:W0:Y:S01]  /*5ef0*/  LDC R11, c[0x0][0x658] ;  /* 0x00019600ff0b7b82 */ /* 0x000e220000000800 */
[----:B-1----:R-:W-:Y:S01]  /*5f00*/  ISETP.NE.U32.AND P0, PT, R26, RZ, PT ;  /* 0x000000ff1a00720c */ /* 0x002fe20003f05070 */
[----:B------:R-:W-:Y:S01]  /*5f10*/  FMUL R9, R9, UR4 ;  /* 0x0000000409097c20 */ /* 0x000fe20008400000 */
[----:B------:R-:W-:Y:S02]  /*5f20*/  SHF.R.U32.HI R7, RZ, R24, R7 ;  /* 0x00000018ff077219 */ /* 0x000fe40000011607 */
[----:B------:R-:W-:-:S03]  /*5f30*/  ISETP.NE.AND.EX P0, PT, R27, RZ, PT, P0 ;  /* 0x000000ff1b00720c */ /* 0x000fc60003f05300 */
[----:B------:R-:W1:Y:S01]  /*5f40*/  LDC R22, c[0x0][0x148] ;  /* 0x00005200ff167b82 */ /* 0x000e620000000800 */
[----:B---3--:R-:W-:Y:S02]  /*5f50*/  IMAD R23, R15, R8, R6 ;  /* 0x000000080f177224 */ /* 0x008fe400078e0206 */
[----:B------:R-:W-:-:S05]  /*5f60*/  IMAD.MOV.U32 R8, RZ, RZ, 0x1 ;  /* 0x00000001ff087424 */ /* 0x000fca00078e00ff */
[----:B------:R-:W2:Y:S01]  /*5f70*/  LDC R21, c[0x0][0x600] ;  /* 0x00018000ff157b82 */ /* 0x000ea20000000800 */
[-CC-:B----4-:R-:W-:Y:S02]  /*5f80*/  SHF.R.U64 R15, R12, R20.reuse, R7.reuse ;  /* 0x000000140c0f7219 */ /* 0x190fe40000001207 */
[----:B------:R-:W-:Y:S02]  /*5f90*/  SHF.R.U32.HI R6, RZ, R20, R7 ;  /* 0x00000014ff067219 */ /* 0x000fe40000011607 */
[----:B------:R3:W4:Y:S03]  /*5fa0*/  F2I.U32.TRUNC.NTZ R20, R9 ;  /* 0x0000000900147305 */ /* 0x000726000020f000 */
[----:B------:R-:W1:Y:S01]  /*5fb0*/  LDC R25, c[0x0][0x648] ;  /* 0x00019200ff197b82 */ /* 0x000e620000000800 */
[-C--:B0-----:R-:W-:Y:S02]  /*5fc0*/  SHF.R.U64 R19, R15, R11.reuse, R6 ;  /* 0x0000000b0f137219 */ /* 0x081fe40000001206 */
[----:B------:R-:W-:-:S02]  /*5fd0*/  SHF.L.U32 R10, R10, R11, RZ ;  /* 0x0000000b0a0a7219 */ /* 0x000fc400000006ff */
[-C--:B------:R-:W-:Y:S01]  /*5fe0*/  SHF.R.U32.HI R7, RZ, R11.reuse, R6 ;  /* 0x0000000bff077219 */ /* 0x080fe20000011606 */
[----:B------:R-:W-:Y:S01]  /*5ff0*/  IMAD.MOV.U32 R6, RZ, RZ, R19 ;  /* 0x000000ffff067224 */ /* 0x000fe200078e0013 */
[----:B------:R-:W-:Y:S01]  /*6000*/  SHF.L.U32 R24, R8, R11, RZ ;  /* 0x0000000b08187219 */ /* 0x000fe200000006ff */
[----:B------:R-:W0:Y:S01]  /*6010*/  LDC R28, c[0x0][0x638] ;  /* 0x00018e00ff1c7b82 */ /* 0x000e220000000800 */
[----:B------:R-:W-:-:S07]  /*6020*/  LOP3.LUT R30, RZ, R10, RZ, 0x33, !PT ;  /* 0x0000000aff1e7212 */ /* 0x000fce00078e33ff */
[----:B------:R-:W0:Y:S01]  /*6030*/  LDC R29, c[0x0][0x610] ;  /* 0x00018400ff1d7b82 */ /* 0x000e220000000800 */
[----:B---34-:R-:W-:Y:S05]  /*6040*/  @!P0 BRA `(.L_x_161) ;  /* 0x0000000000288947 */ /* 0x018fea0003800000 */
[----:B------:R-:W3:Y:S02]  /*6050*/  LDC R6, c[0x0][0x64c] ;  /* 0x00019300ff067b82 */ /* 0x000ee40000000800 */
[----:B---3--:R-:W-:-:S05]  /*6060*/  IADD3 R11, P0, R19, R6, RZ ;  /* 0x00000006130b7210 */ /* 0x008fca0007f1e0ff */
        /* <DEDUP_REMOVED lines=8> */
.L_x_161:
[----:B------:R-:W-:Y:S01]  /*60f0*/  ISETP.NE.AND P0, PT, R2, 0x1, PT ;  /* 0x000000010200780c */ /* 0x000fe20003f05270 */
[----:B--2---:R-:W-:Y:S01]  /*6100*/  VIADD R9, R21, 0xffffffff ;  /* 0xffffffff15097836 */ /* 0x004fe20000000000 */
[----:B-1----:R-:W-:Y:S01]  /*6110*/  SHF.R.U64 R7, R6, R25, R7 ;  /* 0x0000001906077219 */ /* 0x002fe20000001207 */
[----:B------:R-:W-:Y:S01]  /*6120*/  IMAD.MOV R20, RZ, RZ, -R20 ;  /* 0x000000ffff147224 */ /* 0x000fe200078e0a14 */
[----:B------:R-:W-:Y:S02]  /*6130*/  LOP3.LUT R6, R15, R30, RZ, 0xc0, !PT ;  /* 0x0000001e0f067212 */ /* 0x000fe400078ec0ff */
[----:B------:R-:W-:Y:S01]  /*6140*/  LOP3.LUT R12, R12, R9, RZ, 0xc0, !PT ;  /* 0x000000090c0c7212 */ /* 0x000fe200078ec0ff */
[----:B------:R-:W-:Y:S02]  /*6150*/  IMAD.MOV R8, RZ, RZ, -R7 ;  /* 0x000000ffff087224 */ /* 0x000fe400078e0a07 */
[----:B------:R-:W-:Y:S02]  /*6160*/  IMAD R6, R24, R7, R6 ;  /* 0x0000000718067224 */ /* 0x000fe400078e0206 */
[----:B------:R-:W-:-:S02]  /*6170*/  IMAD.MOV.U32 R9, RZ, RZ, 0x1 ;  /* 0x00000001ff097424 */ /* 0x000fc400078e00ff */
[----:B------:R-:W-:Y:S02]  /*6180*/  @P0 IMAD R23, R22, R20, R3 ;  /* 0x0000001416170224 */ /* 0x000fe400078e0203 */
[----:B0-----:R-:W-:Y:S02]  /*6190*/  IMAD R3, R8, R28, R19 ;  /* 0x0000001c08037224 */ /* 0x001fe400078e0213 */
[----:B------:R-:W-:Y:S02]  /*61a0*/  IMAD R13, R6, R29, R23 ;  /* 0x0000001d060d7224 */ /* 0x000fe400078e0217 */
[----:B------:R-:W-:Y:S02]  /*61b0*/  IMAD R6, R3, R21, R12 ;  /* 0x0000001503067224 */ /* 0x000fe400078e020c */
[----:B------:R-:W-:-:S03]  /*61c0*/  IMAD.MOV.U32 R8, RZ, RZ, R14 ;  /* 0x000000ffff087224 */ /* 0x000fc600078e000e */
[----:B------:R-:W-:Y:S02]  /*61d0*/  SEL R20, R6, R13, !P0 ;  /* 0x0000000d06147207 */ /* 0x000fe40004000000 */
[----:B------:R-:W-:-:S07]  /*61e0*/  SEL R13, R13, R6, !P0 ;  /* 0x000000060d0d7207 */ /* 0x000fce0004000000 */
.L_x_159:
[----:B------:R-:W-:-:S08]  /*61f0*/  NOP ;  /* 0x0000000000007918 */ /* 0x000fd00000000000 */
[----:B------:R-:W0:-:S00]  /*6200*/  USETMAXREG.DEALLOC.CTAPOOL 0x28 ;  /* 0x00000028000079c8 */ /* 0x000e0000080e0500 */
[----:B0-----:R-:W-:-:S13]  /*6210*/  ISETP.NE.AND P0, PT, R0, RZ, PT ;  /* 0x000000ff0000720c */ /* 0x001fda0003f05270 */
[----:B------:R-:W-:Y:S05]  /*6220*/  @P0 EXIT ;  /* 0x000000000000094d */ /* 0x000fea0003800000 */
[----:B------:R-:W-:Y:S01]  /*6230*/  LOP3.LUT P0, RZ, R9, 0xff, RZ, 0xc0, !PT ;  /* 0x000000ff09ff7812 */ /* 0x000fe2000780c0ff */
[----:B------:R-:W-:Y:S02]  /*6240*/  IMAD.MOV.U32 R0, RZ, RZ, 0x1 ;  /* 0x00000001ff007424 */ /* 0x000fe400078e00ff */
[----:B------:R-:W-:-:S10]  /*6250*/  IMAD.MOV.U32 R3, RZ, RZ, RZ ;  /* 0x000000ffff037224 */ /* 0x000fd400078e00ff */
[----:B------:R-:W-:Y:S05]  /*6260*/  @!P0 BRA `(.L_x_162) ;  /* 0x0000000c00448947 */ /* 0x000fea0003800000 */
[----:B------:R-:W0:Y:S01]  /*6270*/  LDC R0, c[0x0][0x28c] ;  /* 0x0000a300ff007b82 */ /* 0x000e220000000800 */
[----:B------:R-:W-:Y:S01]  /*6280*/  LOP3.LUT P0, RZ, R4, 0x1f, RZ, 0xc0, !PT ;  /* 0x0000001f04ff7812 */ /* 0x000fe2000780c0ff */
[----:B------:R-:W-:Y:S01]  /*6290*/  ULDC UR5, c[0x0][0x658] ;  /* 0x0001960000057ab9 */ /* 0x000fe20000000800 */
[----:B------:R-:W-:Y:S01]  /*62a0*/  UMOV UR6, 0xffffffff ;  /* 0xffffffff00067882 */ /* 0x000fe20000000000 */
[----:B------:R-:W-:Y:S01]  /*62b0*/  BSSY B0, `(.L_x_162) ;  /* 0x00000cc000007945 */ /* 0x000fe20003800000 */
[----:B------:R-:W-:Y:S01]  /*62c0*/  USHF.L.U32 UR6, UR6, UR5, URZ ;  /* 0x0000000506067299 */ /* 0x000fe2000800063f */
[C---:B------:R-:W-:Y:S01]  /*62d0*/  ISETP.NE.AND P2, PT, R5.reuse, RZ, PT ;  /* 0x000000ff0500720c */ /* 0x040fe20003f45270 */
[----:B------:R-:W-:Y:S01]  /*62e0*/  UMOV UR7, 0x1 ;  /* 0x0000000100077882 */ /* 0x000fe20000000000 */
[----:B------:R-:W-:Y:S01]  /*62f0*/  ISETP.NE.OR P0, PT, R5, RZ, !P0 ;  /* 0x000000ff0500720c */ /* 0x000fe20004705670 */
[----:B------:R-:W-:Y:S01]  /*6300*/  IMAD.MOV.U32 R11, RZ, RZ, 0x1 ;  /* 0x00000001ff0b7424 */ /* 0x000fe200078e00ff */
[----:B------:R-:W-:Y:S01]  /*6310*/  LOP3.LUT R19, R18, 0x2, RZ, 0xfc, !PT ;  /* 0x0000000212137812 */ /* 0x000fe200078efcff */
[----:B------:R-:W-:Y:S01]  /*6320*/  ULDC UR4, c[0x0][0x600] ;  /* 0x0001800000047ab9 */ /* 0x000fe20000000800 */
[----:B------:R-:W-:-:S02]  /*6330*/  USHF.L.U32 UR13, UR7, UR5, URZ ;  /* 0x00000005070d7299 */ /* 0x000fc4000800063f */
[----:B------:R-:W-:Y:S02]  /*6340*/  UIADD3 UR4, UR4, -0x1, URZ ;  /* 0xffffffff04047890 */ /* 0x000fe4000fffe03f */
[----:B------:R-:W-:Y:S01]  /*6350*/  ULOP3.LUT UR5, URZ, UR6, URZ, 0x33, !UPT ;  /* 0x000000063f057292 */ /* 0x000fe2000f8e333f */
[----:B------:R-:W-:Y:S01]  /*6360*/  ULDC.64 UR22, c[0x0][0x198] ;  /* 0x0000660000167ab9 */ /* 0x000fe20000000a00 */
[----:B0-----:R-:W-:-:S05]  /*6370*/  VIADD R0, R0, 0x3f ;  /* 0x0000003f00007836 */ /* 0x001fca0000000000 */
[----:B------:R-:W-:-:S04]  /*6380*/  SHF.R.S32.HI R3, RZ, 0x1f, R0 ;  /* 0x0000001fff037819 */ /* 0x000fc80000011400 */
[----:B------:R-:W-:Y:S02]  /*6390*/  LEA.HI R3, R3, R0, RZ, 0x6 ;  /* 0x0000000003037211 */ /* 0x000fe400078f30ff */
[----:B------:R-:W-:Y:S02]  /*63a0*/  MOV R0, 0x1 ;  /* 0x0000000100007802 */ /* 0x000fe40000000f00 */
[----:B------:R-:W-:Y:S01]  /*63b0*/  SHF.R.S32.HI R12, RZ, 0x6, R3 ;  /* 0x00000006ff0c7819 */ /* 0x000fe20000011403 */
[----:B------:R-:W-:-:S04]  /*63c0*/  IMAD.MOV.U32 R3, RZ, RZ, RZ ;  /* 0x000000ffff037224 */ /* 0x000fc800078e00ff */
[----:B------:R-:W-:-:S07]  /*63d0*/  VIADD R10, R12, 0x1 ;  /* 0x000000010c0a7836 */ /* 0x000fce0000000000 */
.L_x_174:
[----:B------:R-:W-:-:S03]  /*63e0*/  UMOV UR6, 0xffffffff ;  /* 0xffffffff00067882 */ /* 0x000fc60000000000 */
[----:B------:R-:W-:Y:S05]  /*63f0*/  BRA.DIV UR6, `(.L_x_163) ;  /* 0x0000000e06cc7947 */ /* 0x000fea000b800000 */
[----:B------:R-:W-:-:S13]  /*6400*/  ELECT P6, URZ, PT ;  /* 0x00000000003f782f */ /* 0x000fda00038c0000 */
.L_x_185:
[----:B------:R-:W0:Y:S01]  /*6410*/  LDC R4, c[0x0][0x28c] ;  /* 0x0000a300ff047b82 */ /* 0x000e220000000800 */
[----:B------:R-:W-:Y:S01]  /*6420*/  BSSY B1, `(.L_x_164) ;  /* 0x0000041000017945 */ /* 0x000fe20003800000 */
[----:B0-----:R-:W-:-:S13]  /*6430*/  ISETP.LT.OR P6, PT, R4, 0x1, !P6 ;  /* 0x000000010400780c */ /* 0x001fda00077c1670 */
[----:B------:R-:W-:Y:S05]  /*6440*/  @P6 BRA `(.L_x_165) ;  /* 0x0000000000f86947 */ /* 0x000fea0003800000 */
[----:B------:R-:W-:Y:S02]  /*6450*/  IMAD.SHL.U32 R13, R13, 0x80, RZ ;  /* 0x000000800d0d7824 */ /* 0x000fe400078e00ff */
[----:B------:R-:W-:Y:S02]  /*6460*/  IMAD.SHL.U32 R20, R20, 0x80, RZ ;  /* 0x0000008014147824 */ /* 0x000fe400078e00ff */
[----:B------:R-:W-:Y:S02]  /*6470*/  IMAD.MOV.U32 R21, RZ, RZ, RZ ;  /* 0x000000ffff157224 */ /* 0x000fe400078e00ff */
[----:B------:R-:W-:Y:S02]  /*6480*/  IMAD.MOV.U32 R4, RZ, RZ, R10 ;  /* 0x000000ffff047224 */ /* 0x000fe400078e000a */
[----:B------:R-:W-:Y:S02]  /*6490*/  IMAD.MOV.U32 R5, RZ, RZ, R0 ;  /* 0x000000ffff057224 */ /* 0x000fe400078e0000 */
[----:B------:R-:W-:-:S07]  /*64a0*/  IMAD.MOV.U32 R6, RZ, RZ, R3 ;  /* 0x000000ffff067224 */ /* 0x000fce00078e0003 */
.L_x_169:
[----:B------:R-:W0:Y:S01]  /*64b0*/  S2R R14, SR_CgaCtaId ;  /* 0x00000000000e7919 */ /* 0x000e220000008800 */
[----:B------:R-:W-:Y:S01]  /*64c0*/  MOV R7, 0x400 ;  /* 0x0000040000077802 */ /* 0x000fe20000000f00 */
[----:B------:R-:W1:Y:S03]  /*64d0*/  @!P2 LDC R9, c[0x0][0x500] ;  /* 0x00014000ff09ab82 */ /* 0x000e660000000800 */
[----:B0-----:R-:W-:Y:S02]  /*64e0*/  LEA R15, R14, R7, 0x18 ;  /* 0x000000070e0f7211 */ /* 0x001fe400078ec0ff */
[----:B------:R-:W-:-:S03]  /*64f0*/  SHF.L.U32 R7, R5, 0x1f, RZ ;  /* 0x0000001f05077819 */ /* 0x000fc600000006ff */
[----:B------:R-:W-:-:S04]  /*6500*/  IMAD R14, R6, 0x8, R15 ;  /* 0x00000008060e7824 */ /* 0x000fc800078e020f */
[----:B------:R-:W0:Y:S02]  /*6510*/  SYNCS.PHASECHK.TRANS64.TRYWAIT P1, [R14+URZ+0x20], R7 ;  /* 0x000020070e0075a7 */ /* 0x000e24000802017f */
[----:B01----:R-:W-:Y:S05]  /*6520*/  @!P1 BRA `(.L_x_166) ;  /* 0x0000000c00a09947 */ /* 0x003fea0003800000 */
.L_x_186:
[----:B0-----:R-:W-:Y:S01]  /*6530*/  PRMT R7, R19, 0x9910, RZ ;  /* 0x0000991013077816 */ /* 0x001fe200000000ff */
[----:B------:R0:W-:Y:S03]  /*6540*/  @!P2 SYNCS.ARRIVE.TRANS64 RZ, [R14+URZ], R9 ;  /* 0x000000090effa9a7 */ /* 0x0001e6000800003f */
[----:B------:R-:W-:-:S13]  /*6550*/  ISETP.NE.AND P1, PT, R7, 0x2, PT ;  /* 0x000000020700780c */ /* 0x000fda0003f25270 */
[----:B0-----:R-:W-:Y:S05]  /*6560*/  @P1 BRA `(.L_x_167) ;  /* 0x0000000000041947 */ /* 0x001fea0003800000 */
[----:B------:R-:W-:Y:S01]  /*6570*/  BPT.TRAP 0x1 ;  /* 0x000000040000795c */ /* 0x000fe20000300000 */
.L_x_167:
[----:B------:R-:W-:Y:S05]  /*6580*/  @P0 BRA `(.L_x_168) ;  /* 0x0000000000040947 */ /* 0x000fea0003800000 */
[----:B------:R-:W-:Y:S01]  /*6590*/  BPT.TRAP 0x1 ;  /* 0x000000040000795c */ /* 0x000fe20000300000 */
.L_x_168:
[----:B------:R-:W-:Y:S01]  /*65a0*/  IMAD R15, R6, 0x8000, R15 ;  /* 0x00008000060f7824 */ /* 0x000fe200078e020f */
[----:B------:R-:W-:Y:S01]  /*65b0*/  R2UR UR34, R21 ;  /* 0x00000000152272ca */ /* 0x000fe200000e0000 */
[----:B------:R-:W-:Y:S01]  /*65c0*/  VIADD R4, R4, 0xffffffff ;  /* 0xffffffff04047836 */ /* 0x000fe20000000000 */
[----:B------:R-:W-:Y:S01]  /*65d0*/  R2UR UR33, R14 ;  /* 0x000000000e2172ca */ /* 0x000fe200000e0000 */
[----:B------:R-:W-:Y:S01]  /*65e0*/  UIADD3 UR6, UP0, UR22, 0xf0, URZ ;  /* 0x000000f016067890 */ /* 0x000fe2000ff1e03f */
[----:B------:R-:W-:Y:S01]  /*65f0*/  R2UR UR8, R15 ;  /* 0x000000000f0872ca */ /* 0x000fe200000e0000 */
[----:B------:R-:W-:Y:S01]  /*6600*/  UIADD3 UR30, UP1, UR22, 0x1f0, URZ ;  /* 0x000001f0161e7890 */ /* 0x000fe2000ff3e03f */
[----:B------:R-:W-:Y:S01]  /*6610*/  R2UR UR35, R13 ;  /* 0x000000000d2372ca */ /* 0x000fe200000e0000 */
[----:B------:R-:W-:Y:S01]  /*6620*/  UIADD3.X UR7, URZ, UR23, URZ, UP0, !UPT ;  /* 0x000000173f077290 */ /* 0x000fe200087fe43f */
[----:B------:R-:W-:Y:S01]  /*6630*/  R2UR UR36, R8 ;  /* 0x00000000082472ca */ /* 0x000fe200000e0000 */
[----:B------:R-:W-:Y:S01]  /*6640*/  UIADD3.X UR31, URZ, UR23, URZ, UP1, !UPT ;  /* 0x000000173f1f7290 */ /* 0x000fe20008ffe43f */
[----:B------:R-:W-:Y:S01]  /*6650*/  R2UR UR19, R20 ;  /* 0x00000000141372ca */ /* 0x000fe200000e0000 */
[----:B------:R-:W-:Y:S01]  /*6660*/  VIADD R6, R6, 0x1 ;  /* 0x0000000106067836 */ /* 0x000fe20000000000 */
[----:B------:R-:W-:Y:S01]  /*6670*/  ISETP.GT.AND P3, PT, R4, 0x1, PT ;  /* 0x000000010400780c */ /* 0x000fe20003f64270 */
[----:B------:R-:W-:Y:S01]  /*6680*/  UIADD3 UR26, UR34, 0x20, URZ ;  /* 0x00000020221a7890 */ /* 0x000fe2000fffe03f */
[----:B------:R-:W-:Y:S01]  /*6690*/  VIADD R21, R21, 0x40 ;  /* 0x0000004015157836 */ /* 0x000fe20000000000 */
[----:B------:R-:W-:Y:S01]  /*66a0*/  UMOV UR14, 0x0 ;  /* 0x00000000000e7882 */ /* 0x000fe20000000000 */
[----:B------:R-:W-:Y:S01]  /*66b0*/  UMOV UR15, 0x10000000 ;  /* 0x10000000000f7882 */ /* 0x000fe20000000000 */
[----:B------:R-:W-:Y:S01]  /*66c0*/  UIADD3 UR32, UR8, 0x100, URZ ;  /* 0x0000010008207890 */ /* 0x000fe2000fffe03f */
[----:B------:R-:W-:Y:S01]  /*66d0*/  ISETP.NE.AND P1, PT, R6, 0x4, PT ;  /* 0x000000040600780c */ /* 0x000fe20003f25270 */
[----:B------:R-:W-:-:S02]  /*66e0*/  UIADD3 UR24, UR8, 0x4100, URZ ;  /* 0x0000410008187890 */ /* 0x000fc4000fffe03f */
[----:B------:R-:W-:Y:S01]  /*66f0*/  UIADD3 UR16, UR8, 0x20100, URZ ;  /* 0x0002010008107890 */ /* 0x000fe2000fffe03f */
[----:B------:R-:W-:Y:S01]  /*6700*/  SEL R14, RZ, 0x1, P1 ;  /* 0x00000001ff0e7807 */ /* 0x000fe20000800000 */
[----:B------:R-:W-:Y:S01]  /*6710*/  UIADD3 UR8, UR8, 0x24100, URZ ;  /* 0x0002410008087890 */ /* 0x000fe2000fffe03f */
[----:B------:R-:W-:Y:S01]  /*6720*/  SEL R6, R6, RZ, P1 ;  /* 0x000000ff06067207 */ /* 0x000fe20000800000 */
[----:B------:R-:W-:Y:S01]  /*6730*/  UMOV UR25, UR33 ;  /* 0x0000002100197c82 */ /* 0x000fe20008000000 */
[----:B------:R-:W-:Y:S01]  /*6740*/  UMOV UR27, UR35 ;  /* 0x00000023001b7c82 */ /* 0x000fe20008000000 */
[----:B------:R-:W-:Y:S01]  /*6750*/  UMOV UR28, UR36 ;  /* 0x00000024001c7c82 */ /* 0x000fe20008000000 */
[----:B------:R-:W-:Y:S01]  /*6760*/  UMOV UR17, UR33 ;  /* 0x0000002100117c82 */ /* 0x000fe20008000000 */
[----:B------:R-:W-:Y:S01]  /*6770*/  UMOV UR18, UR34 ;  /* 0x0000002200127c82 */ /* 0x000fe20008000000 */
[----:B------:R-:W-:Y:S01]  /*6780*/  UMOV UR20, UR36 ;  /* 0x0000002400147c82 */ /* 0x000fe20008000000 */
[----:B------:R0:W-:Y:S01]  /*6790*/  UTMALDG.3D [UR32], [UR6], desc[UR14] ;  /* 0x00000e20060075b4 */ /* 0x0001e20008011000 */
[----:B------:R-:W-:Y:S01]  /*67a0*/  UMOV UR9, UR33 ;  /* 0x0000002100097c82 */ /* 0x000fe20008000000 */
[----:B------:R-:W-:Y:S01]  /*67b0*/  UMOV UR11, UR19 ;  /* 0x00000013000b7c82 */ /* 0x000fe20008000000 */
[----:B------:R-:W-:Y:S01]  /*67c0*/  UMOV UR12, UR36 ;  /* 0x00000024000c7c82 */ /* 0x000fe20008000000 */
[----:B------:R-:W-:Y:S01]  /*67d0*/  UMOV UR10, UR26 ;  /* 0x0000001a000a7c82 */ /* 0x000fe20008000000 */
[----:B------:R-:W-:Y:S01]  /*67e0*/  LOP3.LUT R5, R5, R14, RZ, 0x3c, !PT ;  /* 0x0000000e05057212 */ /* 0x000fe200078e3cff */
[----:B------:R0:W-:Y:S01]  /*67f0*/  UTMALDG.3D [UR24], [UR6], desc[UR14] ;  /* 0x00000e18060075b4 */ /* 0x0001e20008011000 */
[----:B------:R0:W-:Y:S01]  /*6800*/  UTMALDG.3D [UR16], [UR30], desc[UR14] ;  /* 0x00000e101e0075b4 */ /* 0x0001e20008011000 */
[----:B------:R0:W-:Y:S02]  /*6810*/  UTMALDG.3D [UR8], [UR30], desc[UR14] ;  /* 0x00000e081e0075b4 */ /* 0x0001e40008011000 */
[----:B0-----:R-:W-:Y:S05]  /*6820*/  @P3 BRA `(.L_x_169) ;  /* 0xfffffffc00203947 */ /* 0x001fea000383ffff */
.L_x_165:
[----:B------:R-:W-:Y:S05]  /*6830*/  BSYNC B1 ;  /* 0x0000000000017941 */ /* 0x000fea0003800000 */
.L_x_164:
[----:B------:R-:W-:Y:S01]  /*6840*/  LOP3.LUT P3, RZ, R11, 0xff, RZ, 0xc0, !PT ;  /* 0x000000ff0bff7812 */ /* 0x000fe2000786c0ff */
[----:B------:R-:W-:Y:S01]  /*6850*/  IMAD.IADD R3, R12, 0x1, R3 ;  /* 0x000000010c037824 */ /* 0x000fe200078e0203 */
[----:B------:R-:W-:Y:S01]  /*6860*/  IADD3 R16, P4, R16, UR38, RZ ;  /* 0x0000002610107c10 */ /* 0x000fe2000ff9e0ff */
[----:B------:R-:W-:Y:S01]  /*6870*/  ULDC.64 UR6, c[0x0][0x650] ;  /* 0x0001940000067ab9 */ /* 0x000fe20000000a00 */
[----:B------:R-:W-:Y:S01]  /*6880*/  BSSY B1, `(.L_x_170) ;  /* 0x000006c000017945 */ /* 0x000fe20003800000 */
[----:B------:R-:W-:Y:S01]  /*6890*/  IMAD.MOV.U32 R13, RZ, RZ, -0x1 ;  /* 0xffffffffff0d7424 */ /* 0x000fe200078e00ff */
[----:B------:R-:W-:Y:S01]  /*68a0*/  ISETP.GT.U32.AND P1, PT, R3, 0x3, PT ;  /* 0x000000030300780c */ /* 0x000fe20003f24070 */
[----:B------:R-:W-:Y:S01]  /*68b0*/  IMAD.MOV.U32 R20, RZ, RZ, -0x1 ;  /* 0xffffffffff147424 */ /* 0x000fe200078e00ff */
[----:B------:R-:W-:Y:S01]  /*68c0*/  SHF.R.U32.HI R4, RZ, 0x2, R3 ;  /* 0x00000002ff047819 */ /* 0x000fe20000011603 */
[----:B------:R-:W-:Y:S01]  /*68d0*/  IMAD.MOV.U32 R8, RZ, RZ, -0x1 ;  /* 0xffffffffff087424 */ /* 0x000fe200078e00ff */
[----:B------:R-:W-:-:S02]  /*68e0*/  ISETP.LT.U32.AND P1, PT, R12, 0x4, P1 ;  /* 0x000000040c00780c */ /* 0x000fc40000f21070 */
[----:B------:R-:W-:Y:S01]  /*68f0*/  IADD3.X R17, R17, UR41, RZ, P4, !PT ;  /* 0x0000002911117c10 */ /* 0x000fe2000a7fe4ff */
[----:B------:R-:W0:Y:S01]  /*6900*/  @P3 S2R R6, SR_CgaCtaId ;  /* 0x0000000000063919 */ /* 0x000e220000008800 */
[----:B------:R-:W-:Y:S02]  /*6910*/  @P3 MOV R5, 0x400 ;  /* 0x0000040000053802 */ /* 0x000fe40000000f00 */
[----:B------:R-:W-:Y:S02]  /*6920*/  ISETP.GE.U32.AND P4, PT, R16, UR6, PT ;  /* 0x0000000610007c0c */ /* 0x000fe4000bf86070 */
[----:B------:R-:W-:Y:S02]  /*6930*/  LOP3.LUT R4, R4, 0x1, RZ, 0xc0, !PT ;  /* 0x0000000104047812 */ /* 0x000fe400078ec0ff */
[----:B------:R-:W-:Y:S02]  /*6940*/  LOP3.LUT R3, R3, 0x3, RZ, 0xc0, !PT ;  /* 0x0000000303037812 */ /* 0x000fe400078ec0ff */
[----:B------:R-:W-:-:S02]  /*6950*/  PRMT R11, RZ, 0x7610, R11 ;  /* 0x00007610ff0b7816 */ /* 0x000fc4000000000b */
[----:B0-----:R-:W-:-:S04]  /*6960*/  @P3 LEA R5, R6, R5, 0x18 ;  /* 0x0000000506053211 */ /* 0x001fc800078ec0ff */
[----:B------:R0:W-:Y:S01]  /*6970*/  @P3 SYNCS.ARRIVE.TRANS64.A1T0 RZ, [R5+URZ+0x58], RZ ;  /* 0x000058ff05ff39a7 */ /* 0x0001e2000810003f */
[----:B------:R-:W-:-:S04]  /*6980*/  ISETP.NE.U32.AND P3, PT, R4, 0x1, PT ;  /* 0x000000010400780c */ /* 0x000fc80003f65070 */
[----:B------:R-:W-:Y:S02]  /*6990*/  ISETP.GT.U32.AND P3, PT, R12, 0x3, !P3 ;  /* 0x000000030c00780c */ /* 0x000fe40005f64070 */
[----:B0-----:R-:W-:Y:S02]  /*69a0*/  SEL R5, RZ, 0x1, !P1 ;  /* 0x00000001ff057807 */ /* 0x001fe40004800000 */
[----:B------:R-:W-:Y:S02]  /*69b0*/  ISETP.GE.U32.AND.EX P1, PT, R17, UR7, PT, P4 ;  /* 0x0000000711007c0c */ /* 0x000fe4000bf26140 */
[----:B------:R-:W-:-:S04]  /*69c0*/  SEL R4, RZ, 0x1, !P3 ;  /* 0x00000001ff047807 */ /* 0x000fc80005800000 */
[----:B------:R-:W-:Y:S02]  /*69d0*/  LOP3.LUT R0, R4, R0, R5, 0x96, !PT ;  /* 0x0000000004007212 */ /* 0x000fe400078e9605 */
[----:B------:R-:W-:-:S05]  /*69e0*/  PRMT R4, RZ, 0x7610, R4 ;  /* 0x00007610ff047816 */ /* 0x000fca0000000004 */
[----:B------:R-:W-:Y:S05]  /*69f0*/  @P1 BRA `(.L_x_171) ;  /* 0x0000000400501947 */ /* 0x000fea0003800000 */
[----:B------:R-:W-:Y:S01]  /*6a00*/  ULDC.64 UR6, c[0x0][0x628] ;  /* 0x00018a0000067ab9 */ /* 0x000fe20000000a00 */
[----:B------:R-:W0:Y:S01]  /*6a10*/  S2R R14, SR_CTAID.X ;  /* 0x00000000000e7919 */ /* 0x000e220000002500 */
[----:B------:R-:W-:Y:S01]  /*6a20*/  ISETP.NE.U32.AND P1, PT, RZ, UR6, PT ;  /* 0x00000006ff007c0c */ /* 0x000fe2000bf25070 */
[----:B------:R-:W-:Y:S01]  /*6a30*/  ULDC UR9, c[0x0][0x630] ;  /* 0x00018c0000097ab9 */ /* 0x000fe20000000800 */
[----:B------:R-:W-:Y:S01]  /*6a40*/  IMAD.MOV.U32 R4, RZ, RZ, R16 ;  /* 0x000000ffff047224 */ /* 0x000fe200078e0010 */
[----:B------:R-:W1:Y:S01]  /*6a50*/  S2R R13, SR_CTAID.Y ;  /* 0x00000000000d7919 */ /* 0x000e620000002600 */
[----:B------:R-:W-:Y:S01]  /*6a60*/  ISETP.NE.AND.EX P1, PT, RZ, UR7, PT, P1 ;  /* 0x00000007ff007c0c */ /* 0x000fe2000bf25310 */
[----:B------:R-:W-:-:S12]  /*6a70*/  IMAD.MOV.U32 R5, RZ, RZ, R17 ;  /* 0x000000ffff057224 */ /* 0x000fd800078e0011 */
[----:B------:R-:W-:Y:S05]  /*6a80*/  @!P1 BRA `(.L_x_172) ;  /* 0x0000000000289947 */ /* 0x000fea0003800000 */
[----:B------:R-:W-:Y:S02]  /*6a90*/  ULDC UR8, c[0x0][0x634] ;  /* 0x00018d0000087ab9 */ /* 0x000fe40000000800 */
[----:B------:R-:W-:-:S05]  /*6aa0*/  IADD3 R9, P1, R16, UR8, RZ ;  /* 0x0000000810097c10 */ /* 0x000fca000ff3e0ff */
[----:B------:R-:W-:-:S04]  /*6ab0*/  IMAD.X R15, RZ, RZ, R17, P1 ;  /* 0x000000ffff0f7224 */ /* 0x000fc800008e0611 */
[----:B------:R-:W-:-:S04]  /*6ac0*/  IMAD.WIDE.U32 R6, R15, UR6, RZ ;  /* 0x000000060f067c25 */ /* 0x000fc8000f8e00ff */
[----:B------:R-:W-:-:S04]  /*6ad0*/  IMAD.WIDE.U32 R6, P1, R9, UR7, R6 ;  /* 0x0000000709067c25 */ /* 0x000fc8000f820006 */
[----:B------:R-:W-:-:S04]  /*6ae0*/  IMAD.WIDE.U32 R8, R9, UR6, RZ ;  /* 0x0000000609087c25 */ /* 0x000fc8000f8e00ff */
[----:B------:R-:W-:Y:S01]  /*6af0*/  IMAD.X R5, RZ, RZ, RZ, P1 ;  /* 0x000000ffff057224 */ /* 0x000fe200008e06ff */
[----:B------:R-:W-:Y:S01]  /*6b00*/  IADD3 RZ, P1, R9, R6, RZ ;  /* 0x0000000609ff7210 */ /* 0x000fe20007f3e0ff */
[----:B------:R-:W-:-:S04]  /*6b10*/  IMAD.MOV.U32 R4, RZ, RZ, R7 ;  /* 0x000000ffff047224 */ /* 0x000fc800078e0007 */
[----:B------:R-:W-:-:S08]  /*6b20*/  IMAD.WIDE.U32.X R4, R15, UR7, R4, P1 ;  /* 0x000000070f047c25 */ /* 0x000fd000088e0404 */
.L_x_172:
[--C-:B------:R-:W-:Y:S01]  /*6b30*/  SHF.R.U64 R8, R4, UR9, R5.reuse ;  /* 0x0000000904087c19 */ /* 0x100fe20008001205 */
[----:B------:R-:W-:Y:S01]  /*6b40*/  ULDC.64 UR6, c[0x0][0x620] ;  /* 0x0001880000067ab9 */ /* 0x000fe20000000a00 */
[----:B------:R-:W-:Y:S01]  /*6b50*/  SHF.R.U32.HI R4, RZ, UR9, R5 ;  /* 0x00000009ff047c19 */ /* 0x000fe20008011605 */
[----:B------:R-:W2:Y:S01]  /*6b60*/  LDC R25, c[0x0][0x144] ;  /* 0x00005100ff197b82 */ /* 0x000ea20000000800 */
[----:B------:R-:W-:Y:S01]  /*6b70*/  IADD3 R7, P1, RZ, -R8, RZ ;  /* 0x80000008ff077210 */ /* 0x000fe20007f3e0ff */
[----:B------:R-:W-:Y:S01]  /*6b80*/  ULDC.64 UR10, c[0x0][0x640] ;  /* 0x00019000000a7ab9 */ /* 0x000fe20000000a00 */
[----:B0-----:R-:W-:Y:S01]  /*6b90*/  I2FP.F32.U32 R9, R14 ;  /* 0x0000000e00097245 */ /* 0x001fe20000201000 */
[----:B------:R-:W-:Y:S02]  /*6ba0*/  ULDC UR8, c[0x0][0x608] ;  /* 0x0001820000087ab9 */ /* 0x000fe40000000800 */
[----:B------:R-:W-:Y:S01]  /*6bb0*/  IMAD.X R4, RZ, RZ, ~R4, P1 ;  /* 0x000000ffff047224 */ /* 0x000fe200008e0e04 */
[----:B------:R-:W-:Y:S01]  /*6bc0*/  ISETP.NE.U32.AND P1, PT, RZ, UR10, PT ;  /* 0x0000000aff007c0c */ /* 0x000fe2000bf25070 */
[----:B------:R-:W0:Y:S02]  /*6bd0*/  LDC R20, c[0x0][0x148] ;  /* 0x00005200ff147b82 */ /* 0x000e240000000800 */
[----:B------:R-:W-:Y:S01]  /*6be0*/  IMAD R6, R4, UR6, RZ ;  /* 0x0000000604067c24 */ /* 0x000fe2000f8e02ff */
[----:B------:R-:W-:Y:S01]  /*6bf0*/  ISETP.NE.AND.EX P1, PT, RZ, UR11, PT, P1 ;  /* 0x0000000bff007c0c */ /* 0x000fe2000bf25310 */
[----:B------:R-:W-:Y:S01]  /*6c00*/  IMAD.WIDE.U32 R4, R7, UR6, R16 ;  /* 0x0000000607047c25 */ /* 0x000fe2000f8e0010 */
[----:B------:R-:W-:-:S03]  /*6c10*/  ULDC UR6, c[0x0][0x150] ;  /* 0x0000540000067ab9 */ /* 0x000fc60000000800 */
[----:B------:R-:W-:Y:S02]  /*6c20*/  IMAD R7, R7, UR7, R6 ;  /* 0x0000000707077c24 */ /* 0x000fe4000f8e0206 */
[----:B------:R-:W-:Y:S01]  /*6c30*/  FMUL R6, R9, UR6 ;  /* 0x0000000609067c20 */ /* 0x000fe20008400000 */
[----:B------:R-:W-:Y:S01]  /*6c40*/  ULDC UR6, c[0x0][0x618] ;  /* 0x0001860000067ab9 */ /* 0x000fe20000000800 */
[----:B------:R-:W-:Y:S01]  /*6c50*/  ULDC UR7, c[0x0][0x154] ;  /* 0x0000550000077ab9 */ /* 0x000fe20000000800 */
[----:B------:R-:W-:-:S03]  /*6c60*/  IMAD.IADD R5, R5, 0x1, R7 ;  /* 0x0000000105057824 */ /* 0x000fc600078e0207 */
[----:B------:R-:W3:Y:S02]  /*6c70*/  F2I.U32.TRUNC.NTZ R6, R6 ;  /* 0x0000000600067305 */ /* 0x000ee4000020f000 */
[----:B------:R-:W-:Y:S02]  /*6c80*/  SHF.R.U64 R9, R4, UR6, R5 ;  /* 0x0000000604097c19 */ /* 0x000fe40008001205 */
[----:B-1----:R-:W-:-:S05]  /*6c90*/  I2FP.F32.U32 R4, R13 ;  /* 0x0000000d00047245 */ /* 0x002fca0000201000 */
[----:B------:R-:W-:Y:S01]  /*6ca0*/  FMUL R22, R4, UR7 ;  /* 0x0000000704167c20 */ /* 0x000fe20008400000 */
[----:B------:R-:W-:Y:S01]  /*6cb0*/  SHF.R.U32.HI R4, RZ, UR6, R5 ;  /* 0x00000006ff047c19 */ /* 0x000fe20008011605 */
[----:B------:R-:W-:-:S03]  /*6cc0*/  ULDC UR6, c[0x0][0x658] ;  /* 0x0001960000067ab9 */ /* 0x000fc60000000800 */
[--C-:B------:R-:W-:Y:S01]  /*6cd0*/  SHF.R.U64 R21, R9, UR8, R4.reuse ;  /* 0x0000000809157c19 */ /* 0x100fe20008001204 */
[----:B------:R-:W1:Y:S01]  /*6ce0*/  F2I.U32.TRUNC.NTZ R22, R22 ;  /* 0x0000001600167305 */ /* 0x000e62000020f000 */
[----:B------:R-:W-:Y:S01]  /*6cf0*/  SHF.R.U32.HI R4, RZ, UR8, R4 ;  /* 0x00000008ff047c19 */ /* 0x000fe20008011604 */
[----:B---3--:R-:W-:-:S03]  /*6d00*/  IMAD.MOV R6, RZ, RZ, -R6 ;  /* 0x000000ffff067224 */ /* 0x008fc600078e0a06 */
[----:B------:R-:W-:Y:S01]  /*6d10*/  SHF.R.U64 R15, R21, UR6, R4 ;  /* 0x00000006150f7c19 */ /* 0x000fe20008001204 */
[----:B--2---:R-:W-:Y:S01]  /*6d20*/  IMAD R14, R25, R6, R14 ;  /* 0x00000006190e7224 */ /* 0x004fe200078e020e */
[----:B------:R-:W-:-:S03]  /*6d30*/  SHF.R.U32.HI R23, RZ, UR6, R4 ;  /* 0x00000006ff177c19 */ /* 0x000fc60008011604 */
[----:B------:R-:W-:Y:S02]  /*6d40*/  IMAD.MOV.U32 R4, RZ, RZ, R15 ;  /* 0x000000ffff047224 */ /* 0x000fe400078e000f */
[----:B------:R-:W-:Y:S01]  /*6d50*/  IMAD.MOV.U32 R5, RZ, RZ, R23 ;  /* 0x000000ffff057224 */ /* 0x000fe200078e0017 */
[----:B-1----:R-:W-:Y:S06]  /*6d60*/  @!P1 BRA `(.L_x_173) ;  /* 0x0000000000289947 */ /* 0x002fec0003800000 */
[----:B------:R-:W-:Y:S02]  /*6d70*/  ULDC UR6, c[0x0][0x64c] ;  /* 0x0001930000067ab9 */ /* 0x000fe40000000800 */
[----:B------:R-:W-:-:S05]  /*6d80*/  IADD3 R5, P1, R15, UR6, RZ ;  /* 0x000000060f057c10 */ /* 0x000fca000ff3e0ff */
[----:B------:R-:W-:-:S04]  /*6d90*/  IMAD.X R23, RZ, RZ, R23, P1 ;  /* 0x000000ffff177224 */ /* 0x000fc800008e0617 */
[----:B------:R-:W-:-:S04]  /*6da0*/  IMAD.WIDE.U32 R6, R23, UR10, RZ ;  /* 0x0000000a17067c25 */ /* 0x000fc8000f8e00ff */
[----:B------:R-:W-:-:S04]  /*6db0*/  IMAD.WIDE.U32 R6, P1, R5, UR11, R6 ;  /* 0x0000000b05067c25 */ /* 0x000fc8000f820006 */
[----:B------:R-:W-:-:S04]  /*6dc0*/  IMAD.WIDE.U32 R4, R5, UR10, RZ ;  /* 0x0000000a05047c25 */ /* 0x000fc8000f8e00ff */
[----:B------:R-:W-:Y:S01]  /*6dd0*/  IMAD.MOV.U32 R4, RZ, RZ, R7 ;  /* 0x000000ffff047224 */ /* 0x000fe200078e0007 */
[----:B------:R-:W-:Y:S01]  /*6de0*/  IADD3 RZ, P3, R5, R6, RZ ;  /* 0x0000000605ff7210 */ /* 0x000fe20007f7e0ff */
[----:B------:R-:W-:-:S04]  /*6df0*/  IMAD.X R5, RZ, RZ, RZ, P1 ;  /* 0x000000ffff057224 */ /* 0x000fc800008e06ff */
[----:B------:R-:W-:-:S08]  /*6e00*/  IMAD.WIDE.U32.X R4, R23, UR11, R4, P3 ;  /* 0x0000000b17047c25 */ /* 0x000fd000098e0404 */
.L_x_173:
[----:B------:R-:W-:Y:S01]  /*6e10*/  ISETP.NE.AND P1, PT, R2, 0x1, PT ;  /* 0x000000010200780c */ /* 0x000fe20003f25270 */
[----:B------:R-:W-:Y:S01]  /*6e20*/  ULDC UR6, c[0x0][0x648] ;  /* 0x0001920000067ab9 */ /* 0x000fe20000000800 */
[----:B------:R-:W-:Y:S01]  /*6e30*/  LOP3.LUT R21, R21, UR5, RZ, 0xc0, !PT ;  /* 0x0000000515157c12 */ /* 0x000fe2000f8ec0ff */
[----:B------:R-:W-:Y:S01]  /*6e40*/  IMAD.MOV R22, RZ, RZ, -R22 ;  /* 0x000000ffff167224 */ /* 0x000fe200078e0a16 */
[----:B------:R-:W-:Y:S01]  /*6e50*/  SHF.R.U64 R4, R4, UR6, R5 ;  /* 0x0000000604047c19 */ /* 0x000fe20008001205 */
[----:B------:R-:W-:Y:S01]  /*6e60*/  ULDC UR6, c[0x0][0x638] ;  /* 0x00018e0000067ab9 */ /* 0x000fe20000000800 */
[----:B------:R-:W-:Y:S01]  /*6e70*/  ULDC UR7, c[0x0][0x610] ;  /* 0x0001840000077ab9 */ /* 0x000fe20000000800 */
[----:B------:R-:W-:Y:S02]  /*6e80*/  IMAD.MOV.U32 R5, RZ, RZ, 0x1 ;  /* 0x00000001ff057424 */ /* 0x000fe400078e00ff */
[----:B------:R-:W-:Y:S02]  /*6e90*/  IMAD.MOV R6, RZ, RZ, -R4 ;  /* 0x000000ffff067224 */ /* 0x000fe400078e0a04 */
[----:B------:R-:W-:Y:S01]  /*6ea0*/  IMAD R21, R4, UR13, R21 ;  /* 0x0000000d04157c24 */ /* 0x000fe2000f8e0215 */
[----:B------:R-:W-:Y:S01]  /*6eb0*/  LOP3.LUT R4, R9, UR4, RZ, 0xc0, !PT ;  /* 0x0000000409047c12 */ /* 0x000fe2000f8ec0ff */
[----:B0-----:R-:W-:-:S02]  /*6ec0*/  @P1 IMAD R14, R20, R22, R13 ;  /* 0x00000016140e1224 */ /* 0x001fc400078e020d */
[----:B------:R-:W-:Y:S01]  /*6ed0*/  IMAD R15, R6, UR6, R15 ;  /* 0x00000006060f7c24 */ /* 0x000fe2000f8e020f */
[----:B------:R-:W-:Y:S01]  /*6ee0*/  ULDC UR6, c[0x0][0x600] ;  /* 0x0001800000067ab9 */ /* 0x000fe20000000800 */
[----:B------:R-:W-:Y:S02]  /*6ef0*/  IMAD R14, R21, UR7, R14 ;  /* 0x00000007150e7c24 */ /* 0x000fe4000f8e020e */
[--C-:B------:R-:W-:Y:S01]  /*6f00*/  IMAD R15, R15, UR6, R4.reuse ;  /* 0x000000060f0f7c24 */ /* 0x100fe2000f8e0204 */
[----:B------:R-:W-:-:S04]  /*6f10*/  PRMT R4, R5, 0x7610, R4 ;  /* 0x0000761005047816 */ /* 0x000fc80000000004 */
[----:B------:R-:W-:Y:S02]  /*6f20*/  SEL R20, R15, R14, !P1 ;  /* 0x0000000e0f147207 */ /* 0x000fe40004800000 */
[----:B------:R-:W-:-:S07]  /*6f30*/  SEL R13, R14, R15, !P1 ;  /* 0x0000000f0e0d7207 */ /* 0x000fce0004800000 */
.L_x_171:
[----:B------:R-:W-:Y:S05]  /*6f40*/  BSYNC B1 ;  /* 0x0000000000017941 */ /* 0x000fea0003800000 */
.L_x_170:
[----:B------:R-:W-:-:S13]  /*6f50*/  LOP3.LUT P1, RZ, R4, 0xff, RZ, 0xc0, !PT ;  /* 0x000000ff04ff7812 */ /* 0x000fda000782c0ff */
[----:B------:R-:W-:Y:S05]  /*6f60*/  @P1 BRA `(.L_x_174) ;  /* 0xfffffff4001c1947 */ /* 0x000fea000383ffff */
[----:B------:R-:W-:Y:S05]  /*6f70*/  BSYNC B0 ;  /* 0x0000000000007941 */ /* 0x000fea0003800000 */
.L_x_162:
[----:B------:R-:W-:-:S03]  /*6f80*/  UMOV UR6, 0xffffffff ;  /* 0xffffffff00067882 */ /* 0x000fc60000000000 */
[----:B------:R-:W-:Y:S05]  /*6f90*/  BRA.DIV UR6, `(.L_x_175) ;  /* 0x0000000606187947 */ /* 0x000fea000b800000 */
[----:B------:R-:W-:-:S13]  /*6fa0*/  ELECT P6, URZ, PT ;  /* 0x00000000003f782f */ /* 0x000fda00038c0000 */
.L_x_189:
[----:B------:R-:W-:Y:S04]  /*6fb0*/  BSSY B0, `(.L_x_176) ;  /* 0x000002b000007945 */ /* 0x000fe80003800000 */
[----:B------:R-:W-:Y:S05]  /*6fc0*/  @!P6 BRA `(.L_x_177) ;  /* 0x0000000000a4e947 */ /* 0x000fea0003800000 */
[----:B------:R-:W-:-:S04]  /*6fd0*/  LOP3.LUT R18, R18, 0x2, RZ, 0xfc, !PT ;  /* 0x0000000212127812 */ /* 0x000fc800078efcff */
[----:B------:R-:W-:-:S13]  /*6fe0*/  ISETP.NE.AND P0, PT, R18, 0x3, PT ;  /* 0x000000031200780c */ /* 0x000fda0003f05270 */
[----:B------:R-:W-:Y:S05]  /*6ff0*/  @!P0 BRA `(.L_x_178) ;  /* 0x0000000000048947 */ /* 0x000fea0003800000 */
[----:B------:R-:W-:Y:S01]  /*7000*/  BPT.TRAP 0x1 ;  /* 0x000000040000795c */ /* 0x000fe20000300000 */
.L_x_178:
[----:B------:R-:W0:Y:S01]  /*7010*/  S2R R5, SR_CgaCtaId ;  /* 0x0000000000057919 */ /* 0x000e220000008800 */
[----:B------:R-:W-:Y:S02]  /*7020*/  MOV R2, 0x400 ;  /* 0x0000040000027802 */ /* 0x000fe40000000f00 */
[----:B------:R-:W-:Y:S02]  /*7030*/  SHF.L.U32 R4, R0, 0x1f, RZ ;  /* 0x0000001f00047819 */ /* 0x000fe400000006ff */
[----:B0-----:R-:W-:-:S05]  /*7040*/  LEA R2, R5, R2, 0x18 ;  /* 0x0000000205027211 */ /* 0x001fca00078ec0ff */
[----:B------:R-:W-:-:S04]  /*7050*/  VIADD R2, R2, 0x20 ;  /* 0x0000002002027836 */ /* 0x000fc80000000000 */
[C---:B------:R-:W-:Y:S02]  /*7060*/  IMAD R7, R3.reuse, 0x8, R2 ;  /* 0x0000000803077824 */ /* 0x040fe400078e0202 */
[----:B------:R-:W-:Y:S02]  /*7070*/  VIADD R3, R3, 0x1 ;  /* 0x0000000103037836 */ /* 0x000fe40000000000 */
[----:B------:R-:W0:Y:S03]  /*7080*/  SYNCS.PHASECHK.TRANS64.TRYWAIT P0, [R7+URZ], R4 ;  /* 0x00000004070075a7 */ /* 0x000e26000800017f */
[----:B------:R-:W-:-:S04]  /*7090*/  ISETP.NE.AND P1, PT, R3, 0x4, PT ;  /* 0x000000040300780c */ /* 0x000fc80003f25270 */
[----:B------:R-:W-:Y:S02]  /*70a0*/  SEL R5, RZ, 0x1, P1 ;  /* 0x00000001ff057807 */ /* 0x000fe40000800000 */
[----:B------:R-:W-:Y:S02]  /*70b0*/  SEL R3, R3, RZ, P1 ;  /* 0x000000ff03037207 */ /* 0x000fe40000800000 */
[----:B------:R-:W-:-:S03]  /*70c0*/  LOP3.LUT R6, R0, R5, RZ, 0x3c, !PT ;  /* 0x0000000500067212 */ /* 0x000fc600078e3cff */
[----:B------:R-:W-:Y:S01]  /*70d0*/  IMAD R8, R3, 0x8, R2 ;  /* 0x0000000803087824 */ /* 0x000fe200078e0202 */
[----:B------:R-:W-:Y:S01]  /*70e0*/  SHF.L.U32 R5, R6, 0x1f, RZ ;  /* 0x0000001f06057819 */ /* 0x000fe200000006ff */
[----:B0-----:R-:W-:Y:S06]  /*70f0*/  @!P0 BRA `(.L_x_179) ;  /* 0x0000000000e08947 */ /* 0x001fec0003800000 */
.L_x_190:
[----:B------:R-:W1:Y:S01]  /*7100*/  SYNCS.PHASECHK.TRANS64.TRYWAIT P0, [R8+URZ], R5 ;  /* 0x00000005080075a7 */ /* 0x000e62000800017f */
[----:B------:R-:W-:-:S05]  /*7110*/  VIADD R0, R3, 0x1 ;  /* 0x0000000103007836 */ /* 0x000fca0000000000 */
[----:B------:R-:W-:-:S04]  /*7120*/  ISETP.NE.AND P1, PT, R0, 0x4, PT ;  /* 0x000000040000780c */ /* 0x000fc80003f25270 */
[----:B------:R-:W-:Y:S02]  /*7130*/  SEL R3, RZ, 0x1, P1 ;  /* 0x00000001ff037807 */ /* 0x000fe40000800000 */
[----:B0-----:R-:W-:Y:S02]  /*7140*/  SEL R7, R0, RZ, P1 ;  /* 0x000000ff00077207 */ /* 0x001fe40000800000 */
[----:B------:R-:W-:-:S03]  /*7150*/  LOP3.LUT R9, R6, R3, RZ, 0x3c, !PT ;  /* 0x0000000306097212 */ /* 0x000fc600078e3cff */
[----:B------:R-:W-:Y:S01]  /*7160*/  IMAD R11, R7, 0x8, R2 ;  /* 0x00000008070b7824 */ /* 0x000fe200078e0202 */
[----:B------:R-:W-:Y:S01]  /*7170*/  SHF.L.U32 R6, R9, 0x1f, RZ ;  /* 0x0000001f09067819 */ /* 0x000fe200000006ff */
[----:B-1----:R-:W-:Y:S06]  /*7180*/  @!P0 BRA `(.L_x_180) ;  /* 0x0000000000d08947 */ /* 0x002fec0003800000 */
.L_x_191:
[----:B------:R-:W1:Y:S01]  /*7190*/  SYNCS.PHASECHK.TRANS64.TRYWAIT P0, [R11+URZ], R6 ;  /* 0x000000060b0075a7 */ /* 0x000e62000800017f */
[----:B------:R-:W-:-:S05]  /*71a0*/  VIADD R0, R7, 0x1 ;  /* 0x0000000107007836 */ /* 0x000fca0000000000 */
[----:B------:R-:W-:-:S04]  /*71b0*/  ISETP.NE.AND P1, PT, R0, 0x4, PT ;  /* 0x000000040000780c */ /* 0x000fc80003f25270 */
[----:B------:R-:W-:Y:S02]  /*71c0*/  SEL R4, RZ, 0x1, P1 ;  /* 0x00000001ff047807 */ /* 0x000fe40000800000 */
[----:B------:R-:W-:Y:S02]  /*71d0*/  SEL R3, R0, RZ, P1 ;  /* 0x000000ff00037207 */ /* 0x000fe40000800000 */
[----:B------:R-:W-:Y:S01]  /*71e0*/  LOP3.LUT R0, R9, R4, RZ, 0x3c, !PT ;  /* 0x0000000409007212 */ /* 0x000fe200078e3cff */
[----:B-1----:R-:W-:Y:S06]  /*71f0*/  @!P0 BRA `(.L_x_181) ;  /* 0x0000000000c88947 */ /* 0x002fec0003800000 */
.L_x_192:
[----:B------:R-:W-:Y:S01]  /*7200*/  IMAD R3, R3, 0x8, R2 ;  /* 0x0000000803037824 */ /* 0x000fe200078e0202 */
[----:B------:R-:W-:-:S07]  /*7210*/  SHF.L.U32 R0, R0, 0x1f, RZ ;  /* 0x0000001f00007819 */ /* 0x000fce00000006ff */
.L_x_182:
[----:B--2---:R2:W3:Y:S02]  /*7220*/  SYNCS.PHASECHK.TRANS64.TRYWAIT P0, [R3+URZ], R0 ;  /* 0x00000000030075a7 */ /* 0x0044e4000800017f */
[----:B---3--:R-:W-:Y:S05]  /*7230*/  @!P0 NANOSLEEP.SYNCS 0x989680 ;  /* 0x009896800000895d */ /* 0x008fea0003900000 */
[----:B------:R-:W3:Y:S02]  /*7240*/  @!P0 SYNCS.PHASECHK.TRANS64 P0, [R3+URZ], R0 ;  /* 0x00000000030085a7 */ /* 0x000ee4000800007f */
[----:B---3--:R-:W-:Y:S05]  /*7250*/  @!P0 BRA `(.L_x_182) ;  /* 0xfffffffc00f08947 */ /* 0x008fea000383ffff */
.L_x_177:
[----:B------:R-:W-:Y:S05]  /*7260*/  BSYNC B0 ;  /* 0x0000000000007941 */ /* 0x000fea0003800000 */
.L_x_176:
[----:B------:R-:W-:Y:S05]  /*7270*/  EXIT ;  /* 0x000000000000794d */ /* 0x000fea0003800000 */
.L_x_17:
[----:B-1----:R1:W2:Y:S02]  /*7280*/  SYNCS.PHASECHK.TRANS64.TRYWAIT P1, [R3+URZ], R0 ;  /* 0x00000000030075a7 */ /* 0x0022a4000802017f */
[----:B--2---:R-:W-:Y:S05]  /*7290*/  @!P1 NANOSLEEP.SYNCS 0x989680 ;  /* 0x009896800000995d */ /* 0x004fea0003900000 */
[----:B------:R-:W2:Y:S02]  /*72a0*/  @!P1 SYNCS.PHASECHK.TRANS64 P1, [R3+URZ], R0 ;  /* 0x00000000030095a7 */ /* 0x000ea4000802007f */
[----:B--2---:R-:W-:Y:S05]  /*72b0*/  @!P1 BRA `(.L_x_17) ;  /* 0xfffffffc00f09947 */ /* 0x004fea000383ffff */
[----:B------:R-:W-:Y:S05]  /*72c0*/  BRA `(.L_x_16) ;  /* 0xffffffa000787947 */ /* 0x000fea000383ffff */
.L_x_22:
[----:B-1----:R-:W-:-:S04]  /*72d0*/  IMAD.U32 R4, RZ, RZ, UR8 ;  /* 0x00000008ff047e24 */ /* 0x002fc8000f8e00ff */
[----:B------:R1:W2:Y:S03]  /*72e0*/  SYNCS.PHASECHK.TRANS64.TRYWAIT P1, [R4+URZ], R3 ;  /* 0x00000003040075a7 */ /* 0x0002a6000802017f */
[----:B--2---:R-:W-:Y:S05]  /*72f0*/  @!P1 NANOSLEEP.SYNCS 0x989680 ;  /* 0x009896800000995d */ /* 0x004fea0003900000 */
[----:B------:R-:W2:Y:S02]  /*7300*/  @!P1 SYNCS.PHASECHK.TRANS64 P1, [R4+URZ], R3 ;  /* 0x00000003040095a7 */ /* 0x000ea4000802007f */
[----:B--2---:R-:W-:Y:S05]  /*7310*/  @!P1 BRA `(.L_x_22) ;  /* 0xfffffffc00ec9947 */ /* 0x004fea000383ffff */
[----:B------:R-:W-:Y:S05]  /*7320*/  BRA `(.L_x_21) ;  /* 0xffffffa400b47947 */ /* 0x000fea000383ffff */
.L_x_163:
[----:B------:R-:W-:Y:S01]  /*7330*/  BSSY B1, `(.L_x_183) ;  /* 0x0000006000017945 */ /* 0x000fe20003800000 */
[----:B------:R-:W-:-:S07]  /*7340*/  IMAD.MOV.U32 R15, RZ, RZ, -0x1 ;  /* 0xffffffffff0f7424 */ /* 0x000fce00078e00ff */
[----:B------:R-:W-:Y:S05]  /*7350*/  WARPSYNC.COLLECTIVE R15, `(.L_x_184) ;  /* 0x000000000f0c7348 */ /* 0x000fea0003c00000 */
[----:B------:R-:W-:Y:S02]  /*7360*/  ELECT P6, UR62, PT ;  /* 0x00000000003e782f */ /* 0x000fe400038c0000 */
[----:B------:R-:W-:Y:S01]  /*7370*/  MOV R14, UR62 ;  /* 0x0000003e000e7c02 */ /* 0x000fe20008000f00 */
[----:B------:R-:W-:Y:S10]  /*7380*/  ENDCOLLECTIVE ;  /* 0x000000000000791b */ /* 0x000ff40003800000 */
.L_x_184:
[----:B------:R-:W-:Y:S05]  /*7390*/  BSYNC B1 ;  /* 0x0000000000017941 */ /* 0x000fea0003800000 */
.L_x_183:
[----:B------:R-:W-:Y:S05]  /*73a0*/  BRA `(.L_x_185) ;  /* 0xfffffff000187947 */ /* 0x000fea000383ffff */
.L_x_166:
[----:B0-----:R0:W1:Y:S02]  /*73b0*/  SYNCS.PHASECHK.TRANS64.TRYWAIT P1, [R14+URZ+0x20], R7 ;  /* 0x000020070e0075a7 */ /* 0x001064000802017f */
[----:B-1----:R-:W-:Y:S05]  /*73c0*/  @!P1 NANOSLEEP.SYNCS 0x989680 ;  /* 0x009896800000995d */ /* 0x002fea0003900000 */
[----:B------:R-:W1:Y:S02]  /*73d0*/  @!P1 SYNCS.PHASECHK.TRANS64 P1, [R14+URZ+0x20], R7 ;  /* 0x000020070e0095a7 */ /* 0x000e64000802007f */
[----:B-1----:R-:W-:Y:S05]  /*73e0*/  @!P1 BRA `(.L_x_166) ;  /* 0xfffffffc00f09947 */ /* 0x002fea000383ffff */
[----:B------:R-:W-:Y:S05]  /*73f0*/  BRA `(.L_x_186) ;  /* 0xfffffff0004c7947 */ /* 0x000fea000383ffff */
.L_x_175:
[----:B------:R-:W-:Y:S01]  /*7400*/  BSSY B0, `(.L_x_187) ;  /* 0x0000006000007945 */ /* 0x000fe20003800000 */
[----:B------:R-:W-:-:S07]  /*7410*/  IMAD.MOV.U32 R15, RZ, RZ, -0x1 ;  /* 0xffffffffff0f7424 */ /* 0x000fce00078e00ff */
[----:B------:R-:W-:Y:S05]  /*7420*/  WARPSYNC.COLLECTIVE R15, `(.L_x_188) ;  /* 0x000000000f0c7348 */ /* 0x000fea0003c00000 */
[----:B------:R-:W-:Y:S02]  /*7430*/  ELECT P6, UR62, PT ;  /* 0x00000000003e782f */ /* 0x000fe400038c0000 */
[----:B------:R-:W-:Y:S01]  /*7440*/  MOV R14, UR62 ;  /* 0x0000003e000e7c02 */ /* 0x000fe20008000f00 */
[----:B------:R-:W-:Y:S10]  /*7450*/  ENDCOLLECTIVE ;  /* 0x000000000000791b */ /* 0x000ff40003800000 */
.L_x_188:
[----:B------:R-:W-:Y:S05]  /*7460*/  BSYNC B0 ;  /* 0x0000000000007941 */ /* 0x000fea0003800000 */
.L_x_187:
[----:B------:R-:W-:Y:S05]  /*7470*/  BRA `(.L_x_189) ;  /* 0xfffffff800cc7947 */ /* 0x000fea000383ffff */
.L_x_179:
[----:B0-----:R0:W1:Y:S02]  /*7480*/  SYNCS.PHASECHK.TRANS64.TRYWAIT P0, [R7+URZ], R4 ;  /* 0x00000004070075a7 */ /* 0x001064000800017f */
[----:B-1----:R-:W-:Y:S05]  /*7490*/  @!P0 NANOSLEEP.SYNCS 0x989680 ;  /* 0x009896800000895d */ /* 0x002fea0003900000 */
[----:B------:R-:W1:Y:S02]  /*74a0*/  @!P0 SYNCS.PHASECHK.TRANS64 P0, [R7+URZ], R4 ;  /* 0x00000004070085a7 */ /* 0x000e64000800007f */
[----:B-1----:R-:W-:Y:S05]  /*74b0*/  @!P0 BRA `(.L_x_179) ;  /* 0xfffffffc00f08947 */ /* 0x002fea000383ffff */
[----:B------:R-:W-:Y:S05]  /*74c0*/  BRA `(.L_x_190) ;  /* 0xfffffffc000c7947 */ /* 0x000fea000383ffff */
.L_x_180:
[----:B0-----:R0:W1:Y:S02]  /*74d0*/  SYNCS.PHASECHK.TRANS64.TRYWAIT P0, [R8+URZ], R5 ;  /* 0x00000005080075a7 */ /* 0x001064000800017f */
[----:B-1----:R-:W-:Y:S05]  /*74e0*/  @!P0 NANOSLEEP.SYNCS 0x989680 ;  /* 0x009896800000895d */ /* 0x002fea0003900000 */
[----:B------:R-:W1:Y:S02]  /*74f0*/  @!P0 SYNCS.PHASECHK.TRANS64 P0, [R8+URZ], R5 ;  /* 0x00000005080085a7 */ /* 0x000e64000800007f */
[----:B-1----:R-:W-:Y:S05]  /*7500*/  @!P0 BRA `(.L_x_180) ;  /* 0xfffffffc00f08947 */ /* 0x002fea000383ffff */
[----:B------:R-:W-:Y:S05]  /*7510*/  BRA `(.L_x_191) ;  /* 0xfffffffc001c7947 */ /* 0x000fea000383ffff */
.L_x_181:
[----:B-1----:R1:W2:Y:S02]  /*7520*/  SYNCS.PHASECHK.TRANS64.TRYWAIT P0, [R11+URZ], R6 ;  /* 0x000000060b0075a7 */ /* 0x0022a4000800017f */
[----:B--2---:R-:W-:Y:S05]  /*7530*/  @!P0 NANOSLEEP.SYNCS 0x989680 ;  /* 0x009896800000895d */ /* 0x004fea0003900000 */
[----:B------:R-:W2:Y:S02]  /*7540*/  @!P0 SYNCS.PHASECHK.TRANS64 P0, [R11+URZ], R6 ;  /* 0x000000060b0085a7 */ /* 0x000ea4000800007f */
[----:B--2---:R-:W-:Y:S05]  /*7550*/  @!P0 BRA `(.L_x_181) ;  /* 0xfffffffc00f08947 */ /* 0x004fea000383ffff */
[----:B------:R-:W-:Y:S05]  /*7560*/  BRA `(.L_x_192) ;  /* 0xfffffffc00247947 */ /* 0x000fea000383ffff */
.L_x_193:
[----:B------:R-:W-:-:S00]  /*7570*/  BRA `(.L_x_193) ;  /* 0xfffffffc00fc7947 */ /* 0x000fc0000383ffff */
[----:B------:R-:W-:-:S00]  /*7580*/  NOP ;  /* 0x0000000000007918 */ /* 0x000fc00000000000 */
[----:B------:R-:W-:-:S00]  /*7590*/  NOP ;  /* 0x0000000000007918 */ /* 0x000fc00000000000 */
[----:B------:R-:W-:-:S00]  /*75a0*/  NOP ;  /* 0x0000000000007918 */ /* 0x000fc00000000000 */
[----:B------:R-:W-:-:S00]  /*75b0*/  NOP ;  /* 0x0000000000007918 */ /* 0x000fc00000000000 */
[----:B------:R-:W-:-:S00]  /*75c0*/  NOP ;  /* 0x0000000000007918 */ /* 0x000fc00000000000 */
[----:B------:R-:W-:-:S00]  /*75d0*/  NOP ;  /* 0x0000000000007918 */ /* 0x000fc00000000000 */
[----:B------:R-:W-:-:S00]  /*75e0*/  NOP ;  /* 0x0000000000007918 */ /* 0x000fc00000000000 */
[----:B------:R-:W-:-:S00]  /*75f0*/  NOP ;  /* 0x0000000000007918 */ /* 0x000fc00000000000 */
.L_x_194:


//--------------------- .nv.global.init           --------------------------
	.section	.nv.global.init,"aw",@progbits
.nv.global.init:
	.type		$str$22,@object
	.size		$str$22,($str$23 - $str$22)
$str$22:
        /*0000*/ 	.byte	0x6b, 0x5f, 0x74, 0x69, 0x6c, 0x65, 0x5f, 0x63, 0x6f, 0x75, 0x6e, 0x74, 0x20, 0x3e, 0x3d, 0x20
        /*0010*/ 	.byte	0x31, 0x00
	.type		$str$23,@object
	.size		$str$23,(__unnamed_1 - $str$23)
$str$23:
        /*0012*/ 	.byte	0x2f, 0x74, 0x6d, 0x70, 0x2f, 0x63, 0x75, 0x74, 0x6c, 0x61, 0x73, 0x73, 0x5f, 0x73, 0x77, 0x65
        /*0022*/ 	.byte	0x65, 0x70, 0x5f, 0x73, 0x72, 0x63, 0x2f, 0x69, 0x6e, 0x63, 0x6c, 0x75, 0x64, 0x65, 0x2f, 0x63
        /*0032*/ 	.byte	0x75, 0x74, 0x6c, 0x61, 0x73, 0x73, 0x2f, 0x67, 0x65, 0x6d, 0x6d, 0x2f, 0x63, 0x6f, 0x6c, 0x6c
        /*0042*/ 	.byte	0x65, 0x63, 0x74, 0x69, 0x76, 0x65, 0x2f, 0x73, 0x6d, 0x39, 0x30, 0x5f, 0x6d, 0x6d, 0x61, 0x5f
        /*0052*/ 	.byte	0x74, 0x6d, 0x61, 0x5f, 0x67, 0x6d, 0x6d, 0x61, 0x5f, 0x73, 0x73, 0x5f, 0x77, 0x61, 0x72, 0x70
        /*0062*/ 	.byte	0x73, 0x70, 0x65, 0x63, 0x69, 0x61, 0x6c, 0x69, 0x7a, 0x65, 0x64, 0x2e, 0x68, 0x70, 0x70, 0x00
	.type		__unnamed_1,@object
	.size		__unnamed_1,(.L_0 - __unnamed_1)
__unnamed_1:
        /*0072*/ 	.byte	0x76, 0x6f, 0x69, 0x64, 0x20, 0x63, 0x75, 0x74, 0x6c, 0x61, 0x73, 0x73, 0x3a, 0x3a, 0x67, 0x65
        /* <DEDUP_REMOVED lines=175> */
        /*0b72*/ 	.byte	0x79, 0x5d, 0x00
.L_0:


//--------------------- .nv.shared._ZN7cutlass13device_kernelINS_4gemm6kernel13GemmUniversalIN4cute5tupleIJiiiiEEENS1_10collective13CollectiveMmaINS1_34MainloopSm90TmaGmmaWarpSpecializedILi4ENS5_IJNS4_1CILi1EEESB_SB_EEENS1_35KernelTmaWarpSpecializedCooperativeEEENS5_IJNSA_ILi128EEESF_NSA_ILi64EEEEEEfNS5_IJlSB_lEEEfSI_NS4_8TiledMMAINS4_8MMA_AtomIJNS4_4SM904GMMA30MMA_64x128x8_F32TF32TF32_SS_TNILNSM_7ScaleInE1ELSO_1EEEEEENS4_6LayoutINS5_IJNSA_ILi2EEESB_SB_EEENS5_IJSB_NSA_ILi0EEESU_EEEEENS5_IJNS4_10UnderscoreESX_SX_EEEEENS4_13SM90_TMA_LOADENS4_14ComposedLayoutINS4_7SwizzleILi3ELi4ELi3EEENS4_18smem_ptr_flag_bitsILi32EEENSR_INS5_IJNSA_ILi8EEENSA_ILi32EEEEEENS5_IJS17_SB_EEEEEEEvNS4_8identityES10_S1B_vS1C_EENS_8epilogue10collective6detail29Sm90TmaWarpSpecializedAdapterINS1F_15DefaultEpilogueIfSI_SI_NS1E_6thread17LinearCombinationIfLi1EffLNS1J_9ScaleType4KindE0ELNS_15FloatRoundStyleE2EfEENS1_15EpilogueDefaultEEEEEvvEEEEvNT_6ParamsE --------------------------
	.section	.nv.shared._ZN7cutlass13device_kernelINS_4gemm6kernel13GemmUniversalIN4cute5tupleIJiiiiEEENS1_10collective13CollectiveMmaINS1_34MainloopSm90TmaGmmaWarpSpecializedILi4ENS5_IJNS4_1CILi1EEESB_SB_EEENS1_35KernelTmaWarpSpecializedCooperativeEEENS5_IJNSA_ILi128EEESF_NSA_ILi64EEEEEEfNS5_IJlSB_lEEEfSI_NS4_8TiledMMAINS4_8MMA_AtomIJNS4_4SM904GMMA30MMA_64x128x8_F32TF32TF32_SS_TNILNSM_7ScaleInE1ELSO_1EEEEEENS4_6LayoutINS5_IJNSA_ILi2EEESB_SB_EEENS5_IJSB_NSA_ILi0EEESU_EEEEENS5_IJNS4_10UnderscoreESX_SX_EEEEENS4_13SM90_TMA_LOADENS4_14ComposedLayoutINS4_7SwizzleILi3ELi4ELi3EEENS4_18smem_ptr_flag_bitsILi32EEENSR_INS5_IJNSA_ILi8EEENSA_ILi32EEEEEENS5_IJS17_SB_EEEEEEEvNS4_8identityES10_S1B_vS1C_EENS_8epilogue10collective6detail29Sm90TmaWarpSpecializedAdapterINS1F_15DefaultEpilogueIfSI_SI_NS1E_6thread17LinearCombinationIfLi1EffLNS1J_9ScaleType4KindE0ELNS_15FloatRoundStyleE2EfEENS1_15EpilogueDefaultEEEEEvvEEEEvNT_6ParamsE,"aw",@nobits
	.sectionflags	@""
	.align	16
	.zero		1024


//--------------------- .nv.shared.reserved.0     --------------------------
	.section	.nv.shared.reserved.0,"aw",@nobits
	.weak		__nv_reservedSMEM_offset_0_alias
	.size		__nv_reservedSMEM_offset_0_alias, 0, 0
	.other		__nv_reservedSMEM_offset_0_alias,@"STO_CUDA_RESERVED_SHARED STV_DEFAULT"
__nv_reservedSMEM_offset_0_alias:
	.zero		0


//--------------------- .nv.global                --------------------------
	.section	.nv.global,"aw",@nobits
.nv.global:
	.type		_ZN40_INTERNAL_06e159d6_4_k_cu_62f4a0d0_220374cute1_E,@object
	.size		_ZN40_INTERNAL_06e159d6_4_k_cu_62f4a0d0_220374cute1_E,(_ZN40_INTERNAL_06e159d6_4_k_cu_62f4a0d0_220374cuda3std3__45__cpo6cbeginE - _ZN40_INTERNAL_06e159d6_4_k_cu_62f4a0d0_220374cute1_E)
_ZN40_INTERNAL_06e159d6_4_k_cu_62f4a0d0_220374cute1_E:
	.zero		1
	.type		_ZN40_INTERNAL_06e159d6_4_k_cu_62f4a0d0_220374cuda3std3__45__cpo6cbeginE,@object
	.size		_ZN40_INTERNAL_06e159d6_4_k_cu_62f4a0d0_220374cuda3std3__45__cpo6cbeginE,(_ZN40_INTERNAL_06e159d6_4_k_cu_62f4a0d0_220374cuda3std3__48in_placeE - _ZN40_INTERNAL_06e159d6_4_k_cu_62f4a0d0_220374cuda3std3__45__cpo6cbeginE)
_ZN40_INTERNAL_06e159d6_4_k_cu_62f4a0d0_220374cuda3std3__45__cpo6cbeginE:
	.zero		1
	.type		_ZN40_INTERNAL_06e159d6_4_k_cu_62f4a0d0_220374cuda3std3__48in_placeE,@object
	.size		_ZN40_INTERNAL_06e159d6_4_k_cu_62f4a0d0_220374cuda3std3__48in_placeE,(_ZN40_INTERNAL_06e159d6_4_k_cu_62f4a0d0_220374cuda3std6ranges3__45__cpo9iter_moveE - _ZN40_INTERNAL_06e159d6_4_k_cu_62f4a0d0_220374cuda3std3__48in_placeE)
_ZN40_INTERNAL_06e159d6_4_k_cu_62f4a0d0_220374cuda3std3__48in_placeE:
	.zero		1
	.type		_ZN40_INTERNAL_06e159d6_4_k_cu_62f4a0d0_220374cuda3std6ranges3__45__cpo9iter_moveE,@object
	.size		_ZN40_INTERNAL_06e159d6_4_k_cu_62f4a0d0_220374cuda3std6ranges3__45__cpo9iter_moveE,(_ZN40_INTERNAL_06e159d6_4_k_cu_62f4a0d0_220374cuda3std3__45__cpo5beginE - _ZN40_INTERNAL_06e159d6_4_k_cu_62f4a0d0_220374cuda3std6ranges3__45__cpo9iter_moveE)
_ZN40_INTERNAL_06e159d6_4_k_cu_62f4a0d0_220374cuda3std6ranges3__45__cpo9iter_moveE:
	.zero		1
	.type		_ZN40_INTERNAL_06e159d6_4_k_cu_62f4a0d0_220374cuda3std3__45__cpo5beginE,@object
	.size		_ZN40_INTERNAL_06e159d6_4_k_cu_62f4a0d0_220374cuda3std3__45__cpo5beginE,(_ZN40_INTERNAL_06e159d6_4_k_cu_62f4a0d0_220374cuda3std3__442_GLOBAL__N__06e159d6_4_k_cu_62f4a0d0_220376ignoreE - _ZN40_INTERNAL_06e159d6_4_k_cu_62f4a0d0_220374cuda3std3__45__cpo5beginE)
_ZN40_INTERNAL_06e159d6_4_k_cu_62f4a0d0_220374cuda3std3__45__cpo5beginE:
	.zero		1
	.type		_ZN40_INTERNAL_06e159d6_4_k_cu_62f4a0d0_220374cuda3std3__442_GLOBAL__N__06e159d6_4_k_cu_62f4a0d0_220376ignoreE,@object
	.size		_ZN40_INTERNAL_06e159d6_4_k_cu_62f4a0d0_220374cuda3std3__442_GLOBAL__N__06e159d6_4_k_cu_62f4a0d0_220376ignoreE,(_ZN40_INTERNAL_06e159d6_4_k_cu_62f4a0d0_220374cute7productE - _ZN40_INTERNAL_06e159d6_4_k_cu_62f4a0d0_220374cuda3std3__442_GLOBAL__N__06e159d6_4_k_cu_62f4a0d0_220376ignoreE)
_ZN40_INTERNAL_06e159d6_4_k_cu_62f4a0d0_220374cuda3std3__442_GLOBAL__N__06e159d6_4_k_cu_62f4a0d0_220376ignoreE:
	.zero		1
	.type		_ZN40_INTERNAL_06e159d6_4_k_cu_62f4a0d0_220374cute7productE,@object
	.size		_ZN40_INTERNAL_06e159d6_4_k_cu_62f4a0d0_220374cute7productE,(_ZN40_INTERNAL_06e159d6_4_k_cu_62f4a0d0_220374cuda3std3__45__cpo3endE - _ZN40_INTERNAL_06e159d6_4_k_cu_62f4a0d0_220374cute7productE)
_ZN40_INTERNAL_06e159d6_4_k_cu_62f4a0d0_220374cute7productE:
	.zero		1
	.type		_ZN40_INTERNAL_06e159d6_4_k_cu_62f4a0d0_220374cuda3std3__45__cpo3endE,@object
	.size		_ZN40_INTERNAL_06e159d6_4_k_cu_62f4a0d0_220374cuda3std3__45__cpo3endE,(_ZN40_INTERNAL_06e159d6_4_k_cu_62f4a0d0_220374cuda3std3__419piecewise_constructE - _ZN40_INTERNAL_06e159d6_4_k_cu_62f4a0d0_220374cuda3std3__45__cpo3endE)
_ZN40_INTERNAL_06e159d6_4_k_cu_62f4a0d0_220374cuda3std3__45__cpo3endE:
	.zero		1
	.type		_ZN40_INTERNAL_06e159d6_4_k_cu_62f4a0d0_220374cuda3std3__419piecewise_constructE,@object
	.size		_ZN40_INTERNAL_06e159d6_4_k_cu_62f4a0d0_220374cuda3std3__419piecewise_constructE,(_ZN40_INTERNAL_06e159d6_4_k_cu_62f4a0d0_220374cuda3std3__45__cpo4cendE - _ZN40_INTERNAL_06e159d6_4_k_cu_62f4a0d0_220374cuda3std3__419piecewise_constructE)
_ZN40_INTERNAL_06e159d6_4_k_cu_62f4a0d0_220374cuda3std3__419piecewise_constructE:
	.zero		1
	.type		_ZN40_INTERNAL_06e159d6_4_k_cu_62f4a0d0_220374cuda3std3__45__cpo4cendE,@object
	.size		_ZN40_INTERNAL_06e159d6_4_k_cu_62f4a0d0_220374cuda3std3__45__cpo4cendE,(_ZN40_INTERNAL_06e159d6_4_k_cu_62f4a0d0_220374cuda3std6ranges3__45__cpo4swapE - _ZN40_INTERNAL_06e159d6_4_k_cu_62f4a0d0_220374cuda3std3__45__cpo4cendE)
_ZN40_INTERNAL_06e159d6_4_k_cu_62f4a0d0_220374cuda3std3__45__cpo4cendE:
	.zero		1
	.type		_ZN40_INTERNAL_06e159d6_4_k_cu_62f4a0d0_220374cuda3std6ranges3__45__cpo4swapE,@object
	.size		_ZN40_INTERNAL_06e159d6_4_k_cu_62f4a0d0_220374cuda3std6ranges3__45__cpo4swapE,(.L_8 - _ZN40_INTERNAL_06e159d6_4_k_cu_62f4a0d0_220374cuda3std6ranges3__45__cpo4swapE)
_ZN40_INTERNAL_06e159d6_4_k_cu_62f4a0d0_220374cuda3std6ranges3__45__cpo4swapE:
	.zero		1
.L_8:


//--------------------- .nv.constant0._ZN7cutlass13device_kernelINS_4gemm6kernel13GemmUniversalIN4cute5tupleIJiiiiEEENS1_10collective13CollectiveMmaINS1_34MainloopSm90TmaGmmaWarpSpecializedILi4ENS5_IJNS4_1CILi1EEESB_SB_EEENS1_35KernelTmaWarpSpecializedCooperativeEEENS5_IJNSA_ILi128EEESF_NSA_ILi64EEEEEEfNS5_IJlSB_lEEEfSI_NS4_8TiledMMAINS4_8MMA_AtomIJNS4_4SM904GMMA30MMA_64x128x8_F32TF32TF32_SS_TNILNSM_7ScaleInE1ELSO_1EEEEEENS4_6LayoutINS5_IJNSA_ILi2EEESB_SB_EEENS5_IJSB_NSA_ILi0EEESU_EEEEENS5_IJNS4_10UnderscoreESX_SX_EEEEENS4_13SM90_TMA_LOADENS4_14ComposedLayoutINS4_7SwizzleILi3ELi4ELi3EEENS4_18smem_ptr_flag_bitsILi32EEENSR_INS5_IJNSA_ILi8EEENSA_ILi32EEEEEENS5_IJS17_SB_EEEEEEEvNS4_8identityES10_S1B_vS1C_EENS_8epilogue10collective6detail29Sm90TmaWarpSpecializedAdapterINS1F_15DefaultEpilogueIfSI_SI_NS1E_6thread17LinearCombinationIfLi1EffLNS1J_9ScaleType4KindE0ELNS_15FloatRoundStyleE2EfEENS1_15EpilogueDefaultEEEEEvvEEEEvNT_6ParamsE --------------------------
	.section	.nv.constant0._ZN7cutlass13device_kernelINS_4gemm6kernel13GemmUniversalIN4cute5tupleIJiiiiEEENS1_10collective13CollectiveMmaINS1_34MainloopSm90TmaGmmaWarpSpecializedILi4ENS5_IJNS4_1CILi1EEESB_SB_EEENS1_35KernelTmaWarpSpecializedCooperativeEEENS5_IJNSA_ILi128EEESF_NSA_ILi64EEEEEEfNS5_IJlSB_lEEEfSI_NS4_8TiledMMAINS4_8MMA_AtomIJNS4_4SM904GMMA30MMA_64x128x8_F32TF32TF32_SS_TNILNSM_7ScaleInE1ELSO_1EEEEEENS4_6LayoutINS5_IJNSA_ILi2EEESB_SB_EEENS5_IJSB_NSA_ILi0EEESU_EEEEENS5_IJNS4_10UnderscoreESX_SX_EEEEENS4_13SM90_TMA_LOADENS4_14ComposedLayoutINS4_7SwizzleILi3ELi4ELi3EEENS4_18smem_ptr_flag_bitsILi32EEENSR_INS5_IJNSA_ILi8EEENSA_ILi32EEEEEENS5_IJS17_SB_EEEEEEEvNS4_8identityES10_S1B_vS1C_EENS_8epilogue10collective6detail29Sm90TmaWarpSpecializedAdapterINS1F_15DefaultEpilogueIfSI_SI_NS1E_6thread17LinearCombinationIfLi1EffLNS1J_9ScaleType4KindE0ELNS_15FloatRoundStyleE2EfEENS1_15EpilogueDefaultEEEEEvvEEEEvNT_6ParamsE,"a",@progbits
	.sectionflags	@""
	.align	4
.nv.constant0._ZN7cutlass13device_kernelINS_4gemm6kernel13GemmUniversalIN4cute5tupleIJiiiiEEENS1_10collective13CollectiveMmaINS1_34MainloopSm90TmaGmmaWarpSpecializedILi4ENS5_IJNS4_1CILi1EEESB_SB_EEENS1_35KernelTmaWarpSpecializedCooperativeEEENS5_IJNSA_ILi128EEESF_NSA_ILi64EEEEEEfNS5_IJlSB_lEEEfSI_NS4_8TiledMMAINS4_8MMA_AtomIJNS4_4SM904GMMA30MMA_64x128x8_F32TF32TF32_SS_TNILNSM_7ScaleInE1ELSO_1EEEEEENS4_6LayoutINS5_IJNSA_ILi2EEESB_SB_EEENS5_IJSB_NSA_ILi0EEESU_EEEEENS5_IJNS4_10UnderscoreESX_SX_EEEEENS4_13SM90_TMA_LOADENS4_14ComposedLayoutINS4_7SwizzleILi3ELi4ELi3EEENS4_18smem_ptr_flag_bitsILi32EEENSR_INS5_IJNSA_ILi8EEENSA_ILi32EEEEEENS5_IJS17_SB_EEEEEEEvNS4_8identityES10_S1B_vS1C_EENS_8epilogue10collective6detail29Sm90TmaWarpSpecializedAdapterINS1F_15DefaultEpilogueIfSI_SI_NS1E_6thread17LinearCombinationIfLi1EffLNS1J_9ScaleType4KindE0ELNS_15FloatRoundStyleE2EfEENS1_15EpilogueDefaultEEEEEvvEEEEvNT_6ParamsE:
	.zero		1664


//--------------------- SYMBOLS --------------------------

	.type		.nv.reservedSmem.offset0,@object
	.size		.nv.reservedSmem.offset0,0x4
	.type		__assertfail,@function
